	.headerflags	@"EF_CUDA_TEXMODE_UNIFIED EF_CUDA_64BIT_ADDRESS EF_CUDA_ACCELERATORS EF_CUDA_SM90 EF_CUDA_VIRTUAL_SM(EF_CUDA_SM90)"
	.elftype	@"ET_EXEC"


//--------------------- .nv.info                  --------------------------
	.section	.nv.info,"",@"SHT_CUDA_INFO"
	.align	4


	//----- nvinfo : EIATTR_REGCOUNT
	.align		4
        /*0000*/ 	.byte	0x04, 0x2f
        /*0002*/ 	.short	(.L_3 - .L_2)
	.align		4
.L_2:
        /*0004*/ 	.word	index@(triton_poi_fused__native_batch_norm_legit_no_training_add_avg_pool2d_max_pool2d_with_indices_8)
        /*0008*/ 	.word	0x00000050


	//----- nvinfo : EIATTR_MIN_STACK_SIZE
	.align		4
.L_3:
        /*000c*/ 	.byte	0x04, 0x12
        /*000e*/ 	.short	(.L_5 - .L_4)
	.align		4
.L_4:
        /*0010*/ 	.word	index@(triton_poi_fused__native_batch_norm_legit_no_training_add_avg_pool2d_max_pool2d_with_indices_8)
        /*0014*/ 	.word	0x00000000


	//----- nvinfo : EIATTR_FRAME_SIZE
	.align		4
.L_5:
        /*0018*/ 	.byte	0x04, 0x11
        /*001a*/ 	.short	(.L_7 - .L_6)
	.align		4
.L_6:
        /*001c*/ 	.word	index@(triton_poi_fused__native_batch_norm_legit_no_training_add_avg_pool2d_max_pool2d_with_indices_8)
        /*0020*/ 	.word	0x00000000


	//----- nvinfo : EIATTR_MIN_STACK_SIZE
	.align		4
.L_7:
        /*0024*/ 	.byte	0x04, 0x12
        /*0026*/ 	.short	(.L_9 - .L_8)
	.align		4
.L_8:
        /*0028*/ 	.word	index@(triton_poi_fused__native_batch_norm_legit_no_training_add_avg_pool2d_max_pool2d_with_indices_8)
        /*002c*/ 	.word	0x00000000
.L_9:


//--------------------- .nv.info.triton_poi_fused__native_batch_norm_legit_no_training_add_avg_pool2d_max_pool2d_with_indices_8 --------------------------
	.section	.nv.info.triton_poi_fused__native_batch_norm_legit_no_training_add_avg_pool2d_max_pool2d_with_indices_8,"",@"SHT_CUDA_INFO"
	.sectionflags	@""
	.align	4


	//----- nvinfo : EIATTR_CUDA_API_VERSION
	.align		4
        /*0000*/ 	.byte	0x04, 0x37
        /*0002*/ 	.short	(.L_11 - .L_10)
.L_10:
        /*0004*/ 	.word	0x0000007c


	//----- nvinfo : EIATTR_KPARAM_INFO
	.align		4
.L_11:
        /*0008*/ 	.byte	0x04, 0x17
        /*000a*/ 	.short	(.L_13 - .L_12)
.L_12:
        /*000c*/ 	.word	0x00000000
        /*0010*/ 	.short	0x000a
        /*0012*/ 	.short	0x0050
        /*0014*/ 	.byte	0x00, 0xf0, 0x11, 0x00


	//----- nvinfo : EIATTR_KPARAM_INFO
	.align		4
.L_13:
        /*0018*/ 	.byte	0x04, 0x17
        /*001a*/ 	.short	(.L_15 - .L_14)
.L_14:
        /*001c*/ 	.word	0x00000000
        /*0020*/ 	.short	0x0009
        /*0022*/ 	.short	0x0048
        /*0024*/ 	.byte	0x00, 0xf4, 0x21, 0x00


	//----- nvinfo : EIATTR_KPARAM_INFO
	.align		4
.L_15:
        /*0028*/ 	.byte	0x04, 0x17
        /*002a*/ 	.short	(.L_17 - .L_16)
.L_16:
        /*002c*/ 	.word	0x00000000
        /*0030*/ 	.short	0x0008
        /*0032*/ 	.short	0x0040
        /*0034*/ 	.byte	0x00, 0xf4, 0x21, 0x00


	//----- nvinfo : EIATTR_KPARAM_INFO
	.align		4
.L_17:
        /*0038*/ 	.byte	0x04, 0x17
        /*003a*/ 	.short	(.L_19 - .L_18)
.L_18:
        /*003c*/ 	.word	0x00000000
        /*0040*/ 	.short	0x0007
        /*0042*/ 	.short	0x0038
        /*0044*/ 	.byte	0x00, 0xf4, 0x21, 0x00


	//----- nvinfo : EIATTR_KPARAM_INFO
	.align		4
.L_19:
        /*0048*/ 	.byte	0x04, 0x17
        /*004a*/ 	.short	(.L_21 - .L_20)
.L_20:
        /*004c*/ 	.word	0x00000000
        /*0050*/ 	.short	0x0006
        /*0052*/ 	.short	0x0030
        /*0054*/ 	.byte	0x00, 0xf4, 0x21, 0x00


	//----- nvinfo : EIATTR_KPARAM_INFO
	.align		4
.L_21:
        /*0058*/ 	.byte	0x04, 0x17
        /*005a*/ 	.short	(.L_23 - .L_22)
.L_22:
        /*005c*/ 	.word	0x00000000
        /*0060*/ 	.short	0x0005
        /*0062*/ 	.short	0x0028
        /*0064*/ 	.byte	0x00, 0xf4, 0x21, 0x00


	//----- nvinfo : EIATTR_KPARAM_INFO
	.align		4
.L_23:
        /*0068*/ 	.byte	0x04, 0x17
        /*006a*/ 	.short	(.L_25 - .L_24)
.L_24:
        /*006c*/ 	.word	0x00000000
        /*0070*/ 	.short	0x0004
        /*0072*/ 	.short	0x0020
        /*0074*/ 	.byte	0x00, 0xf4, 0x21, 0x00


	//----- nvinfo : EIATTR_KPARAM_INFO
	.align		4
.L_25:
        /*0078*/ 	.byte	0x04, 0x17
        /*007a*/ 	.short	(.L_27 - .L_26)
.L_26:
        /*007c*/ 	.word	0x00000000
        /*0080*/ 	.short	0x0003
        /*0082*/ 	.short	0x0018
        /*0084*/ 	.byte	0x00, 0xf4, 0x21, 0x00


	//----- nvinfo : EIATTR_KPARAM_INFO
	.align		4
.L_27:
        /*0088*/ 	.byte	0x04, 0x17
        /*008a*/ 	.short	(.L_29 - .L_28)
.L_28:
        /*008c*/ 	.word	0x00000000
        /*0090*/ 	.short	0x0002
        /*0092*/ 	.short	0x0010
        /*0094*/ 	.byte	0x00, 0xf4, 0x21, 0x00


	//----- nvinfo : EIATTR_KPARAM_INFO
	.align		4
.L_29:
        /*0098*/ 	.byte	0x04, 0x17
        /*009a*/ 	.short	(.L_31 - .L_30)
.L_30:
        /*009c*/ 	.word	0x00000000
        /*00a0*/ 	.short	0x0001
        /*00a2*/ 	.short	0x0008
        /*00a4*/ 	.byte	0x00, 0xf4, 0x21, 0x00


	//----- nvinfo : EIATTR_KPARAM_INFO
	.align		4
.L_31:
        /*00a8*/ 	.byte	0x04, 0x17
        /*00aa*/ 	.short	(.L_33 - .L_32)
.L_32:
        /*00ac*/ 	.word	0x00000000
        /*00b0*/ 	.short	0x0000
        /*00b2*/ 	.short	0x0000
        /*00b4*/ 	.byte	0x00, 0xf4, 0x21, 0x00


	//----- nvinfo : EIATTR_SPARSE_MMA_MASK
	.align		4
.L_33:
        /*00b8*/ 	.byte	0x03, 0x50
        /*00ba*/ 	.short	0x0000


	//----- nvinfo : EIATTR_MAXREG_COUNT
	.align		4
        /*00bc*/ 	.byte	0x03, 0x1b
        /*00be*/ 	.short	0x00ff


	//----- nvinfo : EIATTR_EXIT_INSTR_OFFSETS
	.align		4
        /*00c0*/ 	.byte	0x04, 0x1c
        /*00c2*/ 	.short	(.L_35 - .L_34)


	//   ....[0]....
.L_34:
        /*00c4*/ 	.word	0x000023e0


	//   ....[1]....
        /*00c8*/ 	.word	0x00002400


	//----- nvinfo : EIATTR_REQNTID
	.align		4
.L_35:
        /*00cc*/ 	.byte	0x04, 0x10
        /*00ce*/ 	.short	(.L_37 - .L_36)
.L_36:
        /*00d0*/ 	.word	0x00000080
        /*00d4*/ 	.word	0x00000001
        /*00d8*/ 	.word	0x00000001


	//----- nvinfo : EIATTR_CBANK_PARAM_SIZE
	.align		4
.L_37:
        /*00dc*/ 	.byte	0x03, 0x19
        /*00de*/ 	.short	0x0054


	//----- nvinfo : EIATTR_PARAM_CBANK
	.align		4
        /*00e0*/ 	.byte	0x04, 0x0a
        /*00e2*/ 	.short	(.L_39 - .L_38)
	.align		4
.L_38:
        /*00e4*/ 	.word	index@(.nv.constant0.triton_poi_fused__native_batch_norm_legit_no_training_add_avg_pool2d_max_pool2d_with_indices_8)
        /*00e8*/ 	.short	0x0210
        /*00ea*/ 	.short	0x0054


	//----- nvinfo : EIATTR_SW_WAR
	.align		4
.L_39:
        /*00ec*/ 	.byte	0x04, 0x36
        /*00ee*/ 	.short	(.L_41 - .L_40)
.L_40:
        /*00f0*/ 	.word	0x00000008
.L_41:


//--------------------- .nv.callgraph             --------------------------
	.section	.nv.callgraph,"",@"SHT_CUDA_CALLGRAPH"
	.align	4
	.sectionentsize	8
	.align		4
        /*0000*/ 	.word	0x00000000
	.align		4
        /*0004*/ 	.word	0xffffffff
	.align		4
        /*0008*/ 	.word	0x00000000
	.align		4
        /*000c*/ 	.word	0xfffffffe
	.align		4
        /*0010*/ 	.word	0x00000000
	.align		4
        /*0014*/ 	.word	0xfffffffd
	.align		4
        /*0018*/ 	.word	0x00000000
	.align		4
        /*001c*/ 	.word	0xfffffffc


//--------------------- .nv.constant4             --------------------------
	.section	.nv.constant4,"a",@progbits
	.align	8
	.align		8
.nv.constant4:
        /*0000*/ 	.dword	_$_str
	.align		8
        /*0008*/ 	.dword	_$_str_$_2


//--------------------- .text.triton_poi_fused__native_batch_norm_legit_no_training_add_avg_pool2d_max_pool2d_with_indices_8 --------------------------
	.section	.text.triton_poi_fused__native_batch_norm_legit_no_training_add_avg_pool2d_max_pool2d_with_indices_8,"ax",@progbits
	.align	128
        .global         triton_poi_fused__native_batch_norm_legit_no_training_add_avg_pool2d_max_pool2d_with_indices_8
        .type           triton_poi_fused__native_batch_norm_legit_no_training_add_avg_pool2d_max_pool2d_with_indices_8,@function
        .size           triton_poi_fused__native_batch_norm_legit_no_training_add_avg_pool2d_max_pool2d_with_indices_8,(.L_x_1 - triton_poi_fused__native_batch_norm_legit_no_training_add_avg_pool2d_max_pool2d_with_indices_8)
        .other          triton_poi_fused__native_batch_norm_legit_no_training_add_avg_pool2d_max_pool2d_with_indices_8,@"STO_CUDA_ENTRY STV_DEFAULT"
triton_poi_fused__native_batch_norm_legit_no_training_add_avg_pool2d_max_pool2d_with_indices_8:
.text.triton_poi_fused__native_batch_norm_legit_no_training_add_avg_pool2d_max_pool2d_with_indices_8:
[----:B------:R-:W0:Y:S01]  /*0000*/  LDC R1, c[0x0][0x28] ;  /* 0x00000a00ff017b82 */ /* 0x000e220000000800 */
[----:B------:R-:W1:Y:S07]  /*0010*/  S2R R0, SR_TID.X ;  /* 0x0000000000007919 */ /* 0x000e6e0000002100 */
[----:B------:R-:W2:Y:S01]  /*0020*/  LDC.64 R26, c[0x0][0x210] ;  /* 0x00008400ff1a7b82 */ /* 0x000ea20000000a00 */
[----:B------:R-:W-:Y:S01]  /*0030*/  IMAD.MOV.U32 R9, RZ, RZ, RZ ;  /* 0x000000ffff097224 */ /* 0x000fe200078e00ff */
[----:B------:R-:W-:Y:S01]  /*0040*/  ULDC.64 UR4, c[0x0][0x208] ;  /* 0x0000820000047ab9 */ /* 0x000fe20000000a00 */
[----:B------:R-:W3:Y:S01]  /*0050*/  S2R R3, SR_CTAID.X ;  /* 0x0000000000037919 */ /* 0x000ee20000002500 */
[----:B------:R-:W-:Y:S01]  /*0060*/  IMAD.MOV.U32 R21, RZ, RZ, RZ ;  /* 0x000000ffff157224 */ /* 0x000fe200078e00ff */
[----:B------:R-:W-:Y:S01]  /*0070*/  ULDC.64 UR6, c[0x0][0x248] ;  /* 0x0000920000067ab9 */ /* 0x000fe20000000a00 */
[----:B-1----:R-:W-:-:S05]  /*0080*/  IMAD.SHL.U32 R0, R0, 0x2, RZ ;  /* 0x0000000200007824 */ /* 0x002fca00078e00ff */
[----:B------:R-:W-:-:S05]  /*0090*/  LOP3.LUT R0, R0, 0xfe, RZ, 0xc0, !PT ;  /* 0x000000fe00007812 */ /* 0x000fca00078ec0ff */
[----:B---3--:R-:W-:-:S04]  /*00a0*/  IMAD R0, R3, 0x100, R0 ;  /* 0x0000010003007824 */ /* 0x008fc800078e0200 */
[----:B------:R-:W-:-:S05]  /*00b0*/  IMAD.HI R2, R0, 0x2e8ba2e9, RZ ;  /* 0x2e8ba2e900027827 */ /* 0x000fca00078e02ff */
[----:B------:R-:W-:-:S04]  /*00c0*/  SHF.R.U32.HI R3, RZ, 0x1f, R2 ;  /* 0x0000001fff037819 */ /* 0x000fc80000011602 */
[CC--:B------:R-:W-:Y:S02]  /*00d0*/  LEA.HI.SX32 R5, R2.reuse, R3.reuse, 0x1f ;  /* 0x0000000302057211 */ /* 0x0c0fe400078ffaff */
[----:B------:R-:W-:Y:S02]  /*00e0*/  LEA.HI.SX32 R72, R2, R3, 0x1b ;  /* 0x0000000302487211 */ /* 0x000fe400078fdaff */
[----:B------:R-:W-:Y:S02]  /*00f0*/  SHF.R.S32.HI R4, RZ, 0x1f, R5 ;  /* 0x0000001fff047819 */ /* 0x000fe40000011405 */
[----:B------:R-:W-:Y:S02]  /*0100*/  LEA.HI R6, R72, R72, RZ, 0x4 ;  /* 0x0000004848067211 */ /* 0x000fe400078f20ff */
[----:B------:R-:W-:Y:S02]  /*0110*/  LEA.HI R4, R4, R5, RZ, 0x4 ;  /* 0x0000000504047211 */ /* 0x000fe400078f20ff */
[----:B------:R-:W-:-:S02]  /*0120*/  LEA.HI.SX32 R2, R2, R3, 0x17 ;  /* 0x0000000302027211 */ /* 0x000fc400078fbaff */
[----:B------:R-:W-:Y:S01]  /*0130*/  LOP3.LUT R3, R6, 0xfffffff0, RZ, 0xc0, !PT ;  /* 0xfffffff006037812 */ /* 0x000fe200078ec0ff */
[----:B------:R-:W-:Y:S01]  /*0140*/  IMAD.MOV.U32 R6, RZ, RZ, RZ ;  /* 0x000000ffff067224 */ /* 0x000fe200078e00ff */
[----:B------:R-:W-:-:S03]  /*0150*/  LOP3.LUT R4, R4, 0xfffffff0, RZ, 0xc0, !PT ;  /* 0xfffffff004047812 */ /* 0x000fc600078ec0ff */
[----:B------:R-:W-:Y:S02]  /*0160*/  IMAD.IADD R12, R72, 0x1, -R3 ;  /* 0x00000001480c7824 */ /* 0x000fe400078e0a03 */
[C---:B------:R-:W-:Y:S02]  /*0170*/  IMAD.IADD R62, R5.reuse, 0x1, -R4 ;  /* 0x00000001053e7824 */ /* 0x040fe400078e0a04 */
[----:B------:R-:W-:Y:S02]  /*0180*/  IMAD R3, R2, 0x294b, RZ ;  /* 0x0000294b02037824 */ /* 0x000fe400078e02ff */
[----:B------:R-:W-:Y:S01]  /*0190*/  IMAD R5, R5, -0xb, R0 ;  /* 0xfffffff505057824 */ /* 0x000fe200078e0200 */
[----:B------:R-:W-:Y:S01]  /*01a0*/  ISETP.GT.AND P1, PT, R62, RZ, PT ;  /* 0x000000ff3e00720c */ /* 0x000fe20003f24270 */
[----:B------:R-:W-:Y:S01]  /*01b0*/  IMAD R24, R12, 0x2aa, R3 ;  /* 0x000002aa0c187824 */ /* 0x000fe200078e0203 */
[----:B------:R-:W-:Y:S02]  /*01c0*/  ISETP.GT.AND P0, PT, R62, -0x1, PT ;  /* 0xffffffff3e00780c */ /* 0x000fe40003f04270 */
[----:B------:R-:W-:Y:S01]  /*01d0*/  ISETP.GT.AND P1, PT, R12, RZ, P1 ;  /* 0x000000ff0c00720c */ /* 0x000fe20000f24270 */
[----:B------:R-:W-:Y:S01]  /*01e0*/  VIADD R4, R24, 0xfffffea0 ;  /* 0xfffffea018047836 */ /* 0x000fe20000000000 */
[----:B------:R-:W-:Y:S01]  /*01f0*/  ISETP.GT.AND P2, PT, R12, RZ, P0 ;  /* 0x000000ff0c00720c */ /* 0x000fe20000744270 */
[----:B------:R-:W-:Y:S01]  /*0200*/  VIADD R8, R24, 0xfffffeab ;  /* 0xfffffeab18087836 */ /* 0x000fe20000000000 */
[C---:B------:R-:W-:Y:S01]  /*0210*/  ISETP.LT.AND P5, PT, R0.reuse, 0x2c00, P1 ;  /* 0x00002c000000780c */ /* 0x040fe20000fa1270 */
[C---:B------:R-:W-:Y:S01]  /*0220*/  IMAD.IADD R3, R5.reuse, 0x1, R4 ;  /* 0x0000000105037824 */ /* 0x040fe200078e0204 */
[----:B------:R-:W-:Y:S01]  /*0230*/  ISETP.LT.AND P3, PT, R0, 0x2c00, P2 ;  /* 0x00002c000000780c */ /* 0x000fe20001761270 */
[----:B------:R-:W-:Y:S01]  /*0240*/  IMAD.IADD R7, R5, 0x1, R8 ;  /* 0x0000000105077824 */ /* 0x000fe200078e0208 */
[----:B------:R-:W-:Y:S01]  /*0250*/  ISETP.GT.AND P6, PT, R12, RZ, PT ;  /* 0x000000ff0c00720c */ /* 0x000fe20003fc4270 */
[C---:B------:R-:W-:Y:S01]  /*0260*/  IMAD R3, R62.reuse, 0x16, R3 ;  /* 0x000000163e037824 */ /* 0x040fe200078e0203 */
[----:B------:R-:W-:Y:S01]  /*0270*/  P2R R13, PR, RZ, 0x8 ;  /* 0x00000008ff0d7803 */ /* 0x000fe20000000000 */
[----:B------:R-:W-:Y:S01]  /*0280*/  IMAD R7, R62, 0x16, R7 ;  /* 0x000000163e077824 */ /* 0x000fe200078e0207 */
[----:B------:R-:W-:Y:S01]  /*0290*/  P2R R10, PR, RZ, 0x20 ;  /* 0x00000020ff0a7803 */ /* 0x000fe20000000000 */
[----:B--2---:R-:W-:-:S04]  /*02a0*/  IMAD.WIDE R56, R3, 0x4, R26 ;  /* 0x0000000403387825 */ /* 0x004fc800078e021a */
[----:B------:R-:W-:Y:S01]  /*02b0*/  IMAD.WIDE R28, R7, 0x4, R26 ;  /* 0x00000004071c7825 */ /* 0x000fe200078e021a */
[----:B------:R-:W2:Y:S04]  /*02c0*/  @P5 LDG.E R6, desc[UR4][R56.64] ;  /* 0x0000000438065981 */ /* 0x000ea8000c1e1900 */
[----:B------:R-:W3:Y:S01]  /*02d0*/  @P3 LDG.E R9, desc[UR4][R28.64] ;  /* 0x000000041c093981 */ /* 0x000ee2000c1e1900 */
[----:B------:R-:W-:Y:S01]  /*02e0*/  VIADD R3, R0, 0x1 ;  /* 0x0000000100037836 */ /* 0x000fe20000000000 */
[----:B------:R-:W-:-:S03]  /*02f0*/  P2R R73, PR, RZ, 0x40 ;  /* 0x00000040ff497803 */ /* 0x000fc60000000000 */
[----:B------:R-:W-:-:S05]  /*0300*/  IMAD.HI R2, R3, 0x2e8ba2e9, RZ ;  /* 0x2e8ba2e903027827 */ /* 0x000fca00078e02ff */
[----:B------:R-:W-:-:S04]  /*0310*/  SHF.R.S32.HI R7, RZ, 0x1, R2 ;  /* 0x00000001ff077819 */ /* 0x000fc80000011402 */
[----:B------:R-:W-:-:S04]  /*0320*/  LEA.HI R2, R2, R7, RZ, 0x1 ;  /* 0x0000000702027211 */ /* 0x000fc800078f08ff */
[----:B------:R-:W-:Y:S01]  /*0330*/  SHF.R.S32.HI R7, RZ, 0x1f, R2 ;  /* 0x0000001fff077819 */ /* 0x000fe20000011402 */
[----:B------:R-:W-:-:S03]  /*0340*/  IMAD R3, R2, -0xb, R3 ;  /* 0xfffffff502037824 */ /* 0x000fc600078e0203 */
[----:B------:R-:W-:Y:S01]  /*0350*/  LEA.HI R7, R7, R2, RZ, 0x4 ;  /* 0x0000000207077211 */ /* 0x000fe200078f20ff */
[C---:B------:R-:W-:Y:S02]  /*0360*/  IMAD.IADD R4, R3.reuse, 0x1, R4 ;  /* 0x0000000103047824 */ /* 0x040fe400078e0204 */
[----:B------:R-:W-:Y:S01]  /*0370*/  IMAD.IADD R8, R3, 0x1, R8 ;  /* 0x0000000103087824 */ /* 0x000fe200078e0208 */
[----:B------:R-:W-:-:S05]  /*0380*/  LOP3.LUT R7, R7, 0xfffffff0, RZ, 0xc0, !PT ;  /* 0xfffffff007077812 */ /* 0x000fca00078ec0ff */
[----:B------:R-:W-:Y:S02]  /*0390*/  IMAD.IADD R63, R2, 0x1, -R7 ;  /* 0x00000001023f7824 */ /* 0x000fe400078e0a07 */
[----:B------:R-:W-:Y:S02]  /*03a0*/  IMAD.MOV.U32 R2, RZ, RZ, RZ ;  /* 0x000000ffff027224 */ /* 0x000fe400078e00ff */
[C---:B------:R-:W-:Y:S02]  /*03b0*/  IMAD R31, R63.reuse, 0x16, R4 ;  /* 0x000000163f1f7824 */ /* 0x040fe400078e0204 */
[----:B------:R-:W-:Y:S02]  /*03c0*/  IMAD R33, R63, 0x16, R8 ;  /* 0x000000163f217824 */ /* 0x000fe400078e0208 */
[----:B------:R-:W-:Y:S02]  /*03d0*/  IMAD.MOV.U32 R4, RZ, RZ, RZ ;  /* 0x000000ffff047224 */ /* 0x000fe400078e00ff */
[----:B------:R-:W-:-:S04]  /*03e0*/  IMAD.WIDE R30, R31, 0x4, R26 ;  /* 0x000000041f1e7825 */ /* 0x000fc800078e021a */
[----:B------:R-:W-:Y:S01]  /*03f0*/  IMAD.WIDE R32, R33, 0x4, R26 ;  /* 0x0000000421207825 */ /* 0x000fe200078e021a */
[----:B--2---:R-:W-:Y:S02]  /*0400*/  SEL R6, R6, 0xff800000, P5 ;  /* 0xff80000006067807 */ /* 0x004fe40002800000 */
[----:B---3--:R-:W-:-:S04]  /*0410*/  SEL R9, R9, 0xff800000, P3 ;  /* 0xff80000009097807 */ /* 0x008fc80001800000 */
[C---:B------:R-:W-:Y:S02]  /*0420*/  FSETP.GT.AND P2, PT, R9.reuse, R6, PT ;  /* 0x000000060900720b */ /* 0x040fe40003f44000 */
[----:B------:R-:W-:Y:S02]  /*0430*/  FSETP.NAN.AND P1, PT, R9, R9, PT ;  /* 0x000000090900720b */ /* 0x000fe40003f28000 */
[----:B------:R-:W-:-:S09]  /*0440*/  P2R R17, PR, RZ, 0x4 ;  /* 0x00000004ff117803 */ /* 0x000fd20000000000 */
[----:B------:R-:W-:Y:S02]  /*0450*/  @!P2 SEL R9, R9, R6, P1 ;  /* 0x000000060909a207 */ /* 0x000fe40000800000 */
[----:B------:R-:W-:-:S04]  /*0460*/  ISETP.GT.AND P1, PT, R63, RZ, P6 ;  /* 0x000000ff3f00720c */ /* 0x000fc80003724270 */
[C---:B------:R-:W-:Y:S02]  /*0470*/  ISETP.LT.AND P2, PT, R0.reuse, 0x2c00, P1 ;  /* 0x00002c000000780c */ /* 0x040fe40000f41270 */
[----:B------:R-:W-:Y:S02]  /*0480*/  ISETP.GT.AND P1, PT, R63, -0x1, P6 ;  /* 0xffffffff3f00780c */ /* 0x000fe40003724270 */
[----:B------:R-:W-:Y:S02]  /*0490*/  P2R R69, PR, RZ, 0x4 ;  /* 0x00000004ff457803 */ /* 0x000fe40000000000 */
[----:B------:R-:W-:Y:S02]  /*04a0*/  ISETP.LT.AND P2, PT, R0, 0x2c00, P1 ;  /* 0x00002c000000780c */ /* 0x000fe40000f41270 */
[----:B------:R-:W-:Y:S02]  /*04b0*/  ISETP.NE.AND P6, PT, R69, RZ, PT ;  /* 0x000000ff4500720c */ /* 0x000fe40003fc5270 */
[----:B------:R-:W-:-:S09]  /*04c0*/  P2R R18, PR, RZ, 0x4 ;  /* 0x00000004ff127803 */ /* 0x000fd20000000000 */
[----:B------:R-:W2:Y:S04]  /*04d0*/  @P2 LDG.E R4, desc[UR4][R32.64] ;  /* 0x0000000420042981 */ /* 0x000ea8000c1e1900 */
[----:B------:R-:W3:Y:S01]  /*04e0*/  @P6 LDG.E R2, desc[UR4][R30.64] ;  /* 0x000000041e026981 */ /* 0x000ee2000c1e1900 */
[----:B------:R-:W-:Y:S01]  /*04f0*/  VIADD R8, R24, 0xfffffeb6 ;  /* 0xfffffeb618087836 */ /* 0x000fe20000000000 */
[----:B--2---:R-:W-:Y:S02]  /*0500*/  SEL R4, R4, 0xff800000, P2 ;  /* 0xff80000004047807 */ /* 0x004fe40001000000 */
[----:B---3--:R-:W-:Y:S01]  /*0510*/  SEL R7, R2, 0xff800000, P6 ;  /* 0xff80000002077807 */ /* 0x008fe20003000000 */
[----:B------:R-:W-:-:S03]  /*0520*/  IMAD.SHL.U32 R2, R62, 0x2, RZ ;  /* 0x000000023e027824 */ /* 0x000fc600078e00ff */
[----:B------:R-:W-:Y:S01]  /*0530*/  FSETP.GT.AND P2, PT, R4, R7, PT ;  /* 0x000000070400720b */ /* 0x000fe20003f44000 */
[----:B------:R-:W-:Y:S01]  /*0540*/  VIADD R2, R2, 0x1 ;  /* 0x0000000102027836 */ /* 0x000fe20000000000 */
[----:B------:R-:W-:-:S04]  /*0550*/  FSETP.NAN.AND P1, PT, R4, R4, PT ;  /* 0x000000040400720b */ /* 0x000fc80003f28000 */
[----:B------:R-:W-:-:S04]  /*0560*/  ISETP.LT.AND P4, PT, R2, 0x1f, P0 ;  /* 0x0000001f0200780c */ /* 0x000fc80000781270 */
[----:B------:R-:W-:Y:S02]  /*0570*/  ISETP.GT.AND P0, PT, R12, RZ, P4 ;  /* 0x000000ff0c00720c */ /* 0x000fe40002704270 */
[----:B------:R-:W-:Y:S02]  /*0580*/  P2R R6, PR, RZ, 0x4 ;  /* 0x00000004ff067803 */ /* 0x000fe40000000000 */
[----:B------:R-:W-:Y:S01]  /*0590*/  @!P2 SEL R4, R4, R7, P1 ;  /* 0x000000070404a207 */ /* 0x000fe20000800000 */
[----:B------:R-:W-:Y:S01]  /*05a0*/  IMAD.IADD R7, R5, 0x1, R8 ;  /* 0x0000000105077824 */ /* 0x000fe200078e0208 */
[----:B------:R-:W-:-:S03]  /*05b0*/  ISETP.LT.AND P2, PT, R0, 0x2c00, P0 ;  /* 0x00002c000000780c */ /* 0x000fc60000741270 */
[----:B------:R-:W-:Y:S02]  /*05c0*/  IMAD R7, R62, 0x16, R7 ;  /* 0x000000163e077824 */ /* 0x000fe400078e0207 */
[----:B------:R-:W-:Y:S02]  /*05d0*/  IMAD.MOV.U32 R2, RZ, RZ, RZ ;  /* 0x000000ffff027224 */ /* 0x000fe400078e00ff */
[----:B------:R-:W-:-:S06]  /*05e0*/  IMAD.WIDE R34, R7, 0x4, R26 ;  /* 0x0000000407227825 */ /* 0x000fcc00078e021a */
[----:B------:R-:W2:Y:S01]  /*05f0*/  @P2 LDG.E R2, desc[UR4][R34.64] ;  /* 0x0000000422022981 */ /* 0x000ea2000c1e1900 */
[----:B------:R-:W-:-:S04]  /*0600*/  IMAD.IADD R8, R3, 0x1, R8 ;  /* 0x0000000103087824 */ /* 0x000fc800078e0208 */
[----:B------:R-:W-:Y:S02]  /*0610*/  IMAD R37, R63, 0x16, R8 ;  /* 0x000000163f257824 */ /* 0x000fe400078e0208 */
[----:B------:R-:W-:Y:S02]  /*0620*/  IMAD.MOV.U32 R7, RZ, RZ, RZ ;  /* 0x000000ffff077224 */ /* 0x000fe400078e00ff */
[----:B------:R-:W-:Y:S01]  /*0630*/  IMAD.WIDE R36, R37, 0x4, R26 ;  /* 0x0000000425247825 */ /* 0x000fe200078e021a */
[----:B--2---:R-:W-:-:S04]  /*0640*/  SEL R14, R2, 0xff800000, P2 ;  /* 0xff800000020e7807 */ /* 0x004fc80001000000 */
[-C--:B------:R-:W-:Y:S01]  /*0650*/  FSETP.NAN.AND P0, PT, R14, R14.reuse, PT ;  /* 0x0000000e0e00720b */ /* 0x080fe20003f08000 */
[----:B------:R-:W-:Y:S01]  /*0660*/  IMAD.SHL.U32 R2, R63, 0x2, RZ ;  /* 0x000000023f027824 */ /* 0x000fe200078e00ff */
[----:B------:R-:W-:-:S03]  /*0670*/  FSETP.GEU.AND P1, PT, R9, R14, PT ;  /* 0x0000000e0900720b */ /* 0x000fc60003f2e000 */
[----:B------:R-:W-:-:S08]  /*0680*/  VIADD R2, R2, 0x1 ;  /* 0x0000000102027836 */ /* 0x000fd00000000000 */
[----:B------:R-:W-:Y:S02]  /*0690*/  @!P0 SEL R14, R14, R9, !P1 ;  /* 0x000000090e0e8207 */ /* 0x000fe40004800000 */
[----:B------:R-:W-:-:S04]  /*06a0*/  ISETP.GT.AND P0, PT, R63, -0x1, PT ;  /* 0xffffffff3f00780c */ /* 0x000fc80003f04270 */
[----:B------:R-:W-:-:S04]  /*06b0*/  ISETP.LT.AND P3, PT, R2, 0x1f, P0 ;  /* 0x0000001f0200780c */ /* 0x000fc80000761270 */
[----:B------:R-:W-:Y:S02]  /*06c0*/  ISETP.GT.AND P0, PT, R12, RZ, P3 ;  /* 0x000000ff0c00720c */ /* 0x000fe40001f04270 */
[----:B------:R-:W-:Y:S02]  /*06d0*/  P2R R64, PR, RZ, 0x2 ;  /* 0x00000002ff407803 */ /* 0x000fe40000000000 */
[----:B------:R-:W-:-:S13]  /*06e0*/  ISETP.LT.AND P1, PT, R0, 0x2c00, P0 ;  /* 0x00002c000000780c */ /* 0x000fda0000721270 */
[----:B------:R-:W2:Y:S01]  /*06f0*/  @P1 LDG.E R7, desc[UR4][R36.64] ;  /* 0x0000000424071981 */ /* 0x000ea2000c1e1900 */
[----:B------:R-:W-:Y:S02]  /*0700*/  P2R R22, PR, RZ, 0x2 ;  /* 0x00000002ff167803 */ /* 0x000fe40000000000 */
[----:B------:R-:W-:Y:S02]  /*0710*/  P2R R68, PR, RZ, 0x4 ;  /* 0x00000004ff447803 */ /* 0x000fe40000000000 */
[----:B------:R-:W-:Y:S01]  /*0720*/  ISETP.GT.AND P2, PT, R62, RZ, PT ;  /* 0x000000ff3e00720c */ /* 0x000fe20003f44270 */
[----:B------:R-:W-:Y:S01]  /*0730*/  IMAD.MOV.U32 R8, RZ, RZ, RZ ;  /* 0x000000ffff087224 */ /* 0x000fe200078e00ff */
[----:B--2---:R-:W-:-:S04]  /*0740*/  SEL R7, R7, 0xff800000, P1 ;  /* 0xff80000007077807 */ /* 0x004fc80000800000 */
[-C--:B------:R-:W-:Y:S02]  /*0750*/  FSETP.NAN.AND P0, PT, R7, R7.reuse, PT ;  /* 0x000000070700720b */ /* 0x080fe40003f08000 */
[----:B------:R-:W-:-:S04]  /*0760*/  FSETP.GEU.AND P1, PT, R4, R7, PT ;  /* 0x000000070400720b */ /* 0x000fc80003f2e000 */
[----:B------:R-:W-:-:S07]  /*0770*/  P2R R19, PR, RZ, 0x2 ;  /* 0x00000002ff137803 */ /* 0x000fce0000000000 */
[----:B------:R-:W-:Y:S01]  /*0780*/  @!P0 SEL R7, R7, R4, !P1 ;  /* 0x0000000407078207 */ /* 0x000fe20004800000 */
[----:B------:R-:W-:Y:S01]  /*0790*/  VIADD R4, R24, 0xfffffff5 ;  /* 0xfffffff518047836 */ /* 0x000fe20000000000 */
[----:B------:R-:W-:-:S03]  /*07a0*/  ISETP.GT.AND P0, PT, R12, -0x1, P2 ;  /* 0xffffffff0c00780c */ /* 0x000fc60001704270 */
[----:B------:R-:W-:Y:S01]  /*07b0*/  IMAD.IADD R9, R5, 0x1, R4 ;  /* 0x0000000105097824 */ /* 0x000fe200078e0204 */
[----:B------:R-:W-:-:S03]  /*07c0*/  ISETP.LT.AND P1, PT, R0, 0x2c00, P0 ;  /* 0x00002c000000780c */ /* 0x000fc60000721270 */
[----:B------:R-:W-:-:S04]  /*07d0*/  IMAD R9, R62, 0x16, R9 ;  /* 0x000000163e097824 */ /* 0x000fc800078e0209 */
[----:B------:R-:W-:-:S06]  /*07e0*/  IMAD.WIDE R38, R9, 0x4, R26 ;  /* 0x0000000409267825 */ /* 0x000fcc00078e021a */
[----:B------:R-:W2:Y:S01]  /*07f0*/  @P1 LDG.E R8, desc[UR4][R38.64] ;  /* 0x0000000426081981 */ /* 0x000ea2000c1e1900 */
[----:B------:R-:W-:Y:S02]  /*0800*/  P2R R23, PR, RZ, 0x2 ;  /* 0x00000002ff177803 */ /* 0x000fe40000000000 */
[----:B------:R-:W-:Y:S01]  /*0810*/  ISETP.GT.AND P2, PT, R12, -0x1, PT ;  /* 0xffffffff0c00780c */ /* 0x000fe20003f44270 */
[----:B------:R-:W-:-:S04]  /*0820*/  IMAD.IADD R4, R3, 0x1, R4 ;  /* 0x0000000103047824 */ /* 0x000fc800078e0204 */
[----:B------:R-:W-:Y:S02]  /*0830*/  IMAD R41, R63, 0x16, R4 ;  /* 0x000000163f297824 */ /* 0x000fe400078e0204 */
[----:B------:R-:W-:Y:S02]  /*0840*/  IMAD.MOV.U32 R4, RZ, RZ, RZ ;  /* 0x000000ffff047224 */ /* 0x000fe400078e00ff */
[----:B------:R-:W-:Y:S01]  /*0850*/  IMAD.WIDE R40, R41, 0x4, R26 ;  /* 0x0000000429287825 */ /* 0x000fe200078e021a */
[----:B--2---:R-:W-:-:S04]  /*0860*/  SEL R15, R8, 0xff800000, P1 ;  /* 0xff800000080f7807 */ /* 0x004fc80000800000 */
[-C--:B------:R-:W-:Y:S02]  /*0870*/  FSETP.NAN.AND P0, PT, R15, R15.reuse, PT ;  /* 0x0000000f0f00720b */ /* 0x080fe40003f08000 */
[----:B------:R-:W-:-:S04]  /*0880*/  FSETP.GEU.AND P1, PT, R14, R15, PT ;  /* 0x0000000f0e00720b */ /* 0x000fc80003f2e000 */
[----:B------:R-:W-:-:S07]  /*0890*/  P2R R11, PR, RZ, 0x2 ;  /* 0x00000002ff0b7803 */ /* 0x000fce0000000000 */
[----:B------:R-:W-:Y:S02]  /*08a0*/  @!P0 SEL R15, R15, R14, !P1 ;  /* 0x0000000e0f0f8207 */ /* 0x000fe40004800000 */
[----:B------:R-:W-:-:S04]  /*08b0*/  ISETP.GT.AND P0, PT, R63, RZ, P2 ;  /* 0x000000ff3f00720c */ /* 0x000fc80001704270 */
[----:B------:R-:W-:-:S13]  /*08c0*/  ISETP.LT.AND P1, PT, R0, 0x2c00, P0 ;  /* 0x00002c000000780c */ /* 0x000fda0000721270 */
[----:B------:R-:W2:Y:S01]  /*08d0*/  @P1 LDG.E R4, desc[UR4][R40.64] ;  /* 0x0000000428041981 */ /* 0x000ea2000c1e1900 */
[----:B------:R-:W-:Y:S01]  /*08e0*/  P2R R8, PR, RZ, 0x2 ;  /* 0x00000002ff087803 */ /* 0x000fe20000000000 */
[----:B------:R-:W-:Y:S01]  /*08f0*/  IMAD.MOV.U32 R9, RZ, RZ, RZ ;  /* 0x000000ffff097224 */ /* 0x000fe200078e00ff */
[----:B--2---:R-:W-:-:S04]  /*0900*/  SEL R4, R4, 0xff800000, P1 ;  /* 0xff80000004047807 */ /* 0x004fc80000800000 */
[-C--:B------:R-:W-:Y:S02]  /*0910*/  FSETP.NAN.AND P0, PT, R4, R4.reuse, PT ;  /* 0x000000040400720b */ /* 0x080fe40003f08000 */
[----:B------:R-:W-:-:S11]  /*0920*/  FSETP.GEU.AND P1, PT, R7, R4, PT ;  /* 0x000000040700720b */ /* 0x000fd60003f2e000 */
[----:B------:R-:W-:Y:S01]  /*0930*/  @!P0 SEL R4, R4, R7, !P1 ;  /* 0x0000000704048207 */ /* 0x000fe20004800000 */
[----:B------:R-:W-:Y:S01]  /*0940*/  IMAD.IADD R7, R5, 0x1, R24 ;  /* 0x0000000105077824 */ /* 0x000fe200078e0218 */
[----:B------:R-:W-:-:S03]  /*0950*/  ISETP.GE.AND P0, PT, R0, 0x2c00, PT ;  /* 0x00002c000000780c */ /* 0x000fc60003f06270 */
[----:B------:R-:W-:Y:S01]  /*0960*/  IMAD R43, R62, 0x16, R7 ;  /* 0x000000163e2b7824 */ /* 0x000fe200078e0207 */
[----:B------:R-:W-:Y:S02]  /*0970*/  LOP3.LUT R7, R12, R62, RZ, 0xfc, !PT ;  /* 0x0000003e0c077212 */ /* 0x000fe400078efcff */
[----:B------:R-:W-:Y:S02]  /*0980*/  P2R R65, PR, RZ, 0x2 ;  /* 0x00000002ff417803 */ /* 0x000fe40000000000 */
[----:B------:R-:W-:Y:S01]  /*0990*/  ISETP.GT.AND P1, PT, R7, -0x1, !P0 ;  /* 0xffffffff0700780c */ /* 0x000fe20004724270 */
[----:B------:R-:W-:-:S12]  /*09a0*/  IMAD.WIDE R42, R43, 0x4, R26 ;  /* 0x000000042b2a7825 */ /* 0x000fd800078e021a */
[----:B------:R-:W2:Y:S01]  /*09b0*/  @P1 LDG.E R9, desc[UR4][R42.64] ;  /* 0x000000042a091981 */ /* 0x000ea2000c1e1900 */
[----:B------:R-:W-:Y:S02]  /*09c0*/  P2R R67, PR, RZ, 0x2 ;  /* 0x00000002ff437803 */ /* 0x000fe40000000000 */
[----:B------:R-:W-:Y:S02]  /*09d0*/  P2R R71, PR, RZ, 0x40 ;  /* 0x00000040ff477803 */ /* 0x000fe40000000000 */
[----:B------:R-:W-:Y:S01]  /*09e0*/  LOP3.LUT R7, R12, R63, RZ, 0xfc, !PT ;  /* 0x0000003f0c077212 */ /* 0x000fe200078efcff */
        /* <DEDUP_REMOVED lines=9> */
[----:B------:R-:W-:-:S13]  /*0a80*/  ISETP.GT.AND P6, PT, R7, -0x1, !P0 ;  /* 0xffffffff0700780c */ /* 0x000fda00047c4270 */
[----:B------:R-:W2:Y:S01]  /*0a90*/  @P6 LDG.E R14, desc[UR4][R44.64] ;  /* 0x000000042c0e6981 */ /* 0x000ea2000c1e1900 */
[----:B------:R-:W-:Y:S01]  /*0aa0*/  P2R R61, PR, RZ, 0x1 ;  /* 0x00000001ff3d7803 */ /* 0x000fe20000000000 */
[----:B------:R-:W-:-:S04]  /*0ab0*/  VIADD R52, R24, 0xb ;  /* 0x0000000b18347836 */ /* 0x000fc80000000000 */
[----:B------:R-:W-:-:S04]  /*0ac0*/  IMAD.IADD R7, R5, 0x1, R52 ;  /* 0x0000000105077824 */ /* 0x000fc800078e0234 */
[----:B------:R-:W-:-:S04]  /*0ad0*/  IMAD R7, R62, 0x16, R7 ;  /* 0x000000163e077824 */ /* 0x000fc800078e0207 */
[----:B------:R-:W-:Y:S01]  /*0ae0*/  IMAD.WIDE R46, R7, 0x4, R26 ;  /* 0x00000004072e7825 */ /* 0x000fe200078e021a */
[----:B--2---:R-:W-:-:S04]  /*0af0*/  SEL R50, R14, 0xff800000, P6 ;  /* 0xff8000000e327807 */ /* 0x004fc80003000000 */
[-C--:B------:R-:W-:Y:S02]  /*0b00*/  FSETP.NAN.AND P1, PT, R50, R50.reuse, PT ;  /* 0x000000323200720b */ /* 0x080fe40003f28000 */
[----:B------:R-:W-:-:S04]  /*0b10*/  FSETP.GEU.AND P0, PT, R4, R50, PT ;  /* 0x000000320400720b */ /* 0x000fc80003f0e000 */
[----:B------:R-:W-:-:S07]  /*0b20*/  P2R R70, PR, RZ, 0x1 ;  /* 0x00000001ff467803 */ /* 0x000fce0000000000 */
[----:B------:R-:W-:Y:S02]  /*0b30*/  @!P1 SEL R50, R50, R4, !P0 ;  /* 0x0000000432329207 */ /* 0x000fe40004000000 */
[----:B------:R-:W-:-:S04]  /*0b40*/  ISETP.GT.AND P1, PT, R12, -0x1, P4 ;  /* 0xffffffff0c00780c */ /* 0x000fc80002724270 */
[----:B------:R-:W-:-:S13]  /*0b50*/  ISETP.LT.AND P0, PT, R0, 0x2c00, P1 ;  /* 0x00002c000000780c */ /* 0x000fda0000f01270 */
[----:B------:R-:W2:Y:S01]  /*0b60*/  @P0 LDG.E R21, desc[UR4][R46.64] ;  /* 0x000000042e150981 */ /* 0x000ea2000c1e1900 */
[----:B------:R-:W-:Y:S01]  /*0b70*/  P2R R20, PR, RZ, 0x10 ;  /* 0x00000010ff147803 */ /* 0x000fe20000000000 */
[----:B------:R-:W-:Y:S01]  /*0b80*/  IMAD.IADD R52, R3, 0x1, R52 ;  /* 0x0000000103347824 */ /* 0x000fe200078e0234 */
[----:B------:R-:W-:Y:S02]  /*0b90*/  P2R R4, PR, RZ, 0x1 ;  /* 0x00000001ff047803 */ /* 0x000fe40000000000 */
[----:B------:R-:W-:Y:S01]  /*0ba0*/  P2R R16, PR, RZ, 0x1 ;  /* 0x00000001ff107803 */ /* 0x000fe20000000000 */
[----:B------:R-:W-:Y:S02]  /*0bb0*/  IMAD R49, R63, 0x16, R52 ;  /* 0x000000163f317824 */ /* 0x000fe400078e0234 */
[----:B------:R-:W-:Y:S01]  /*0bc0*/  IMAD.MOV.U32 R55, RZ, RZ, RZ ;  /* 0x000000ffff377224 */ /* 0x000fe200078e00ff */
[----:B--2---:R-:W-:-:S04]  /*0bd0*/  SEL R21, R21, 0xff800000, P0 ;  /* 0xff80000015157807 */ /* 0x004fc80000000000 */
[-C--:B------:R-:W-:Y:S02]  /*0be0*/  FSETP.NAN.AND P1, PT, R21, R21.reuse, PT ;  /* 0x000000151500720b */ /* 0x080fe40003f28000 */
[----:B------:R-:W-:-:S11]  /*0bf0*/  FSETP.GEU.AND P4, PT, R48, R21, PT ;  /* 0x000000153000720b */ /* 0x000fd60003f8e000 */
[----:B------:R-:W-:Y:S02]  /*0c00*/  @!P1 SEL R21, R21, R48, !P4 ;  /* 0x0000003015159207 */ /* 0x000fe40006000000 */
[----:B------:R-:W-:-:S04]  /*0c10*/  ISETP.GT.AND P1, PT, R12, -0x1, P3 ;  /* 0xffffffff0c00780c */ /* 0x000fc80001f24270 */
[----:B------:R-:W-:Y:S01]  /*0c20*/  ISETP.LT.AND P0, PT, R0, 0x2c00, P1 ;  /* 0x00002c000000780c */ /* 0x000fe20000f01270 */
[----:B------:R-:W-:-:S12]  /*0c30*/  IMAD.WIDE R48, R49, 0x4, R26 ;  /* 0x0000000431307825 */ /* 0x000fd800078e021a */
[----:B------:R-:W2:Y:S01]  /*0c40*/  @P0 LDG.E R55, desc[UR4][R48.64] ;  /* 0x0000000430370981 */ /* 0x000ea2000c1e1900 */
[----:B------:R-:W-:Y:S01]  /*0c50*/  IMAD.SHL.U32 R12, R12, 0x2, RZ ;  /* 0x000000020c0c7824 */ /* 0x000fe200078e00ff */
[----:B------:R-:W-:-:S03]  /*0c60*/  P2R R7, PR, RZ, 0x1 ;  /* 0x00000001ff077803 */ /* 0x000fc60000000000 */
[----:B------:R-:W-:Y:S02]  /*0c70*/  VIADD R12, R12, 0x1 ;  /* 0x000000010c0c7836 */ /* 0x000fe40000000000 */
[----:B------:R-:W-:-:S04]  /*0c80*/  VIADD R52, R24, 0x14a ;  /* 0x0000014a18347836 */ /* 0x000fc80000000000 */
[----:B------:R-:W-:-:S04]  /*0c90*/  IMAD.IADD R51, R5, 0x1, R52 ;  /* 0x0000000105337824 */ /* 0x000fc800078e0234 */
[----:B------:R-:W-:Y:S02]  /*0ca0*/  IMAD R51, R62, 0x16, R51 ;  /* 0x000000163e337824 */ /* 0x000fe400078e0233 */
[----:B------:R-:W-:Y:S01]  /*0cb0*/  IMAD.MOV.U32 R76, RZ, RZ, RZ ;  /* 0x000000ffff4c7224 */ /* 0x000fe200078e00ff */
[----:B--2---:R-:W-:-:S04]  /*0cc0*/  SEL R55, R55, 0xff800000, P0 ;  /* 0xff80000037377807 */ /* 0x004fc80000000000 */
[-C--:B------:R-:W-:Y:S02]  /*0cd0*/  FSETP.NAN.AND P1, PT, R55, R55.reuse, PT ;  /* 0x000000373700720b */ /* 0x080fe40003f28000 */
[----:B------:R-:W-:-:S11]  /*0ce0*/  FSETP.GEU.AND P0, PT, R50, R55, PT ;  /* 0x000000373200720b */ /* 0x000fd60003f0e000 */
[----:B------:R-:W-:Y:S02]  /*0cf0*/  @!P1 SEL R55, R55, R50, !P0 ;  /* 0x0000003237379207 */ /* 0x000fe40004000000 */
[----:B------:R-:W-:-:S04]  /*0d00*/  ISETP.LT.AND P1, PT, R12, 0x1f, P2 ;  /* 0x0000001f0c00780c */ /* 0x000fc80001721270 */
[----:B------:R-:W-:-:S04]  /*0d10*/  ISETP.GT.AND P2, PT, R62, RZ, P1 ;  /* 0x000000ff3e00720c */ /* 0x000fc80000f44270 */
[----:B------:R-:W-:Y:S01]  /*0d20*/  ISETP.LT.AND P2, PT, R0, 0x2c00, P2 ;  /* 0x00002c000000780c */ /* 0x000fe20001741270 */
[----:B------:R-:W-:-:S12]  /*0d30*/  IMAD.WIDE R50, R51, 0x4, R26 ;  /* 0x0000000433327825 */ /* 0x000fd800078e021a */
[----:B------:R-:W2:Y:S01]  /*0d40*/  @P2 LDG.E R76, desc[UR4][R50.64] ;  /* 0x00000004324c2981 */ /* 0x000ea2000c1e1900 */
[----:B------:R-:W-:Y:S02]  /*0d50*/  P2R R2, PR, RZ, 0x8 ;  /* 0x00000008ff027803 */ /* 0x000fe40000000000 */
[----:B------:R-:W-:Y:S01]  /*0d60*/  P2R R25, PR, RZ, 0x1 ;  /* 0x00000001ff197803 */ /* 0x000fe20000000000 */
[----:B------:R-:W-:-:S04]  /*0d70*/  IMAD.IADD R52, R3, 0x1, R52 ;  /* 0x0000000103347824 */ /* 0x000fc800078e0234 */
[----:B------:R-:W-:Y:S02]  /*0d80*/  IMAD R53, R63, 0x16, R52 ;  /* 0x000000163f357824 */ /* 0x000fe400078e0234 */
[----:B------:R-:W-:Y:S02]  /*0d90*/  IMAD.MOV.U32 R58, RZ, RZ, RZ ;  /* 0x000000ffff3a7224 */ /* 0x000fe400078e00ff */
[----:B------:R-:W-:Y:S01]  /*0da0*/  IMAD.WIDE R52, R53, 0x4, R26 ;  /* 0x0000000435347825 */ /* 0x000fe200078e021a */
[----:B--2---:R-:W-:-:S04]  /*0db0*/  SEL R76, R76, 0xff800000, P2 ;  /* 0xff8000004c4c7807 */ /* 0x004fc80001000000 */
[-C--:B------:R-:W-:Y:S02]  /*0dc0*/  FSETP.NAN.AND P3, PT, R76, R76.reuse, PT ;  /* 0x0000004c4c00720b */ /* 0x080fe40003f68000 */
[----:B------:R-:W-:-:S11]  /*0dd0*/  FSETP.GEU.AND P0, PT, R21, R76, PT ;  /* 0x0000004c1500720b */ /* 0x000fd60003f0e000 */
[----:B------:R-:W-:Y:S02]  /*0de0*/  @!P3 SEL R76, R76, R21, !P0 ;  /* 0x000000154c4cb207 */ /* 0x000fe40004000000 */
[----:B------:R-:W-:-:S04]  /*0df0*/  ISETP.GT.AND P3, PT, R63, RZ, P1 ;  /* 0x000000ff3f00720c */ /* 0x000fc80000f64270 */
[----:B------:R-:W-:-:S13]  /*0e00*/  ISETP.LT.AND P3, PT, R0, 0x2c00, P3 ;  /* 0x00002c000000780c */ /* 0x000fda0001f61270 */
[----:B------:R-:W2:Y:S01]  /*0e10*/  @P3 LDG.E R58, desc[UR4][R52.64] ;  /* 0x00000004343a3981 */ /* 0x000ea2000c1e1900 */
[----:B------:R-:W-:Y:S01]  /*0e20*/  P2R R14, PR, RZ, 0x10 ;  /* 0x00000010ff0e7803 */ /* 0x000fe20000000000 */
[----:B------:R-:W-:Y:S01]  /*0e30*/  IMAD.MOV.U32 R66, RZ, RZ, RZ ;  /* 0x000000ffff427224 */ /* 0x000fe200078e00ff */
[----:B------:R-:W-:-:S05]  /*0e40*/  P2R R60, PR, RZ, 0x1 ;  /* 0x00000001ff3c7803 */ /* 0x000fca0000000000 */
[----:B------:R1:W3:Y:S02]  /*0e50*/  @P5 LDG.E R66, desc[UR4][R56.64] ;  /* 0x0000000438425981 */ /* 0x0002e4000c1e1900 */
[----:B-1----:R-:W-:Y:S02]  /*0e60*/  VIADD R56, R24, 0x155 ;  /* 0x0000015518387836 */ /* 0x002fe40000000000 */
[----:B------:R-:W-:Y:S01]  /*0e70*/  IMAD.MOV.U32 R75, RZ, RZ, RZ ;  /* 0x000000ffff4b7224 */ /* 0x000fe200078e00ff */
[----:B--2---:R-:W-:-:S04]  /*0e80*/  SEL R58, R58, 0xff800000, P3 ;  /* 0xff8000003a3a7807 */ /* 0x004fc80001800000 */
[-C--:B------:R-:W-:Y:S02]  /*0e90*/  FSETP.NAN.AND P4, PT, R58, R58.reuse, PT ;  /* 0x0000003a3a00720b */ /* 0x080fe40003f88000 */
[----:B------:R-:W-:-:S11]  /*0ea0*/  FSETP.GEU.AND P0, PT, R55, R58, PT ;  /* 0x0000003a3700720b */ /* 0x000fd60003f0e000 */
[----:B------:R-:W-:Y:S02]  /*0eb0*/  @!P4 SEL R58, R58, R55, !P0 ;  /* 0x000000373a3ac207 */ /* 0x000fe40004000000 */
[----:B------:R-:W-:Y:S01]  /*0ec0*/  ISETP.GT.AND P4, PT, R62, -0x1, P1 ;  /* 0xffffffff3e00780c */ /* 0x000fe20000f84270 */
[----:B------:R-:W-:-:S03]  /*0ed0*/  IMAD.IADD R55, R5, 0x1, R56 ;  /* 0x0000000105377824 */ /* 0x000fc600078e0238 */
[----:B------:R-:W-:Y:S01]  /*0ee0*/  ISETP.LT.AND P4, PT, R0, 0x2c00, P4 ;  /* 0x00002c000000780c */ /* 0x000fe20002781270 */
[----:B------:R-:W-:-:S04]  /*0ef0*/  IMAD R55, R62, 0x16, R55 ;  /* 0x000000163e377824 */ /* 0x000fc800078e0237 */
[----:B------:R-:W-:-:S08]  /*0f00*/  IMAD.WIDE R54, R55, 0x4, R26 ;  /* 0x0000000437367825 */ /* 0x000fd000078e021a */
[----:B------:R-:W2:Y:S01]  /*0f10*/  @P4 LDG.E R75, desc[UR4][R54.64] ;  /* 0x00000004364b4981 */ /* 0x000ea2000c1e1900 */
[----:B------:R-:W-:Y:S02]  /*0f20*/  P2R R12, PR, RZ, 0x4 ;  /* 0x00000004ff0c7803 */ /* 0x000fe40000000000 */
[----:B------:R-:W-:Y:S02]  /*0f30*/  P2R R15, PR, RZ, 0x40 ;  /* 0x00000040ff0f7803 */ /* 0x000fe40000000000 */
[----:B------:R-:W-:Y:S01]  /*0f40*/  ISETP.NE.AND P6, PT, R13, RZ, PT ;  /* 0x000000ff0d00720c */ /* 0x000fe20003fc5270 */
[----:B------:R-:W-:-:S04]  /*0f50*/  IMAD.IADD R56, R3, 0x1, R56 ;  /* 0x0000000103387824 */ /* 0x000fc800078e0238 */
[----:B------:R-:W-:-:S04]  /*0f60*/  IMAD R57, R63, 0x16, R56 ;  /* 0x000000163f397824 */ /* 0x000fc800078e0238 */
[----:B------:R-:W-:Y:S01]  /*0f70*/  IMAD.WIDE R56, R57, 0x4, R26 ;  /* 0x0000000439387825 */ /* 0x000fe200078e021a */
[----:B--2---:R-:W-:-:S04]  /*0f80*/  SEL R75, R75, 0xff800000, P4 ;  /* 0xff8000004b4b7807 */ /* 0x004fc80002000000 */
[-C--:B------:R-:W-:Y:S02]  /*0f90*/  FSETP.NAN.AND P5, PT, R75, R75.reuse, PT ;  /* 0x0000004b4b00720b */ /* 0x080fe40003fa8000 */
[----:B------:R-:W-:-:S11]  /*0fa0*/  FSETP.GEU.AND P2, PT, R76, R75, PT ;  /* 0x0000004b4c00720b */ /* 0x000fd60003f4e000 */
[----:B------:R-:W-:Y:S02]  /*0fb0*/  @!P5 SEL R75, R75, R76, !P2 ;  /* 0x0000004c4b4bd207 */ /* 0x000fe40005000000 */
[----:B------:R-:W-:Y:S01]  /*0fc0*/  ISETP.GT.AND P5, PT, R63, -0x1, P1 ;  /* 0xffffffff3f00780c */ /* 0x000fe20000fa4270 */
[----:B------:R-:W-:-:S03]  /*0fd0*/  IMAD.MOV.U32 R76, RZ, RZ, RZ ;  /* 0x000000ffff4c7224 */ /* 0x000fc600078e00ff */
[----:B------:R-:W-:-:S03]  /*0fe0*/  ISETP.LT.AND P5, PT, R0, 0x2c00, P5 ;  /* 0x00002c000000780c */ /* 0x000fc60002fa1270 */
[----:B------:R1:W2:Y:S02]  /*0ff0*/  @P6 LDG.E R76, desc[UR4][R28.64] ;  /* 0x000000041c4c6981 */ /* 0x0002a4000c1e1900 */
[----:B-1----:R-:W-:-:S08]  /*1000*/  IMAD.MOV.U32 R28, RZ, RZ, RZ ;  /* 0x000000ffff1c7224 */ /* 0x002fd000078e00ff */
[----:B------:R-:W4:Y:S01]  /*1010*/  @P5 LDG.E R28, desc[UR4][R56.64] ;  /* 0x00000004381c5981 */ /* 0x000f22000c1e1900 */
[----:B------:R-:W-:Y:S02]  /*1020*/  P2R R59, PR, RZ, 0x1 ;  /* 0x00000001ff3b7803 */ /* 0x000fe40000000000 */
[----:B------:R-:W-:-:S04]  /*1030*/  ISETP.NE.AND P0, PT, R18, RZ, PT ;  /* 0x000000ff1200720c */ /* 0x000fc80003f05270 */
[----:B------:R-:W-:Y:S02]  /*1040*/  P2R R77, PR, RZ, 0x1 ;  /* 0x00000001ff4d7803 */ /* 0x000fe40000000000 */
[----:B------:R-:W-:-:S04]  /*1050*/  LEA.HI R72, R72, R72, RZ, 0x4 ;  /* 0x0000004848487211 */ /* 0x000fc800078f20ff */
[----:B------:R-:W-:Y:S02]  /*1060*/  LOP3.LUT R72, R72, 0xfffffff0, RZ, 0xc0, !PT ;  /* 0xfffffff048487812 */ /* 0x000fe400078ec0ff */
[----:B------:R-:W-:Y:S02]  /*1070*/  P2R R21, PR, RZ, 0x8 ;  /* 0x00000008ff157803 */ /* 0x000fe40000000000 */
[----:B------:R-:W-:Y:S02]  /*1080*/  ISETP.NE.AND P3, PT, R23, RZ, PT ;  /* 0x000000ff1700720c */ /* 0x000fe40003f65270 */
[----:B------:R-:W-:Y:S02]  /*1090*/  P2R R74, PR, RZ, 0x4 ;  /* 0x00000004ff4a7803 */ /* 0x000fe40000000000 */
[----:B------:R-:W-:Y:S02]  /*10a0*/  ISETP.NE.AND P2, PT, R8, RZ, PT ;  /* 0x000000ff0800720c */ /* 0x000fe40003f45270 */
[----:B----4-:R-:W-:-:S04]  /*10b0*/  SEL R28, R28, 0xff800000, P5 ;  /* 0xff8000001c1c7807 */ /* 0x010fc80002800000 */
[-C--:B------:R-:W-:Y:S02]  /*10c0*/  FSETP.NAN.AND P0, PT, R28, R28.reuse, PT ;  /* 0x0000001c1c00720b */ /* 0x080fe40003f08000 */
[----:B------:R-:W-:-:S04]  /*10d0*/  FSETP.GEU.AND P6, PT, R58, R28, PT ;  /* 0x0000001c3a00720b */ /* 0x000fc80003fce000 */
[----:B------:R-:W-:-:S07]  /*10e0*/  P2R R29, PR, RZ, 0x40 ;  /* 0x00000040ff1d7803 */ /* 0x000fce0000000000 */
[----:B------:R-:W-:Y:S02]  /*10f0*/  @!P0 SEL R28, R28, R58, !P6 ;  /* 0x0000003a1c1c8207 */ /* 0x000fe40007000000 */
[----:B------:R-:W-:Y:S01]  /*1100*/  ISETP.NE.AND P6, PT, R71, RZ, PT ;  /* 0x000000ff4700720c */ /* 0x000fe20003fc5270 */
[----:B------:R-:W-:Y:S01]  /*1110*/  IMAD.MOV.U32 R58, RZ, RZ, RZ ;  /* 0x000000ffff3a7224 */ /* 0x000fe200078e00ff */
[----:B------:R-:W-:-:S11]  /*1120*/  ISETP.NE.AND P0, PT, R77, RZ, PT ;  /* 0x000000ff4d00720c */ /* 0x000fd60003f05270 */
[----:B------:R1:W4:Y:S01]  /*1130*/  @P6 LDG.E R58, desc[UR4][R30.64] ;  /* 0x000000041e3a6981 */ /* 0x000322000c1e1900 */
[----:B------:R-:W-:Y:S01]  /*1140*/  ISETP.NE.AND P6, PT, R73, RZ, PT ;  /* 0x000000ff4900720c */ /* 0x000fe20003fc5270 */
[----:B------:R-:W-:-:S05]  /*1150*/  IMAD.HI R73, R0, 0x2e8ba2e9, RZ ;  /* 0x2e8ba2e900497827 */ /* 0x000fca00078e02ff */
[----:B------:R-:W-:-:S04]  /*1160*/  SHF.R.U32.HI R77, RZ, 0x1f, R73 ;  /* 0x0000001fff4d7819 */ /* 0x000fc80000011649 */
[----:B------:R-:W-:-:S05]  /*1170*/  LEA.HI.SX32 R77, R73, R77, 0x1b ;  /* 0x0000004d494d7211 */ /* 0x000fca00078fdaff */
[----:B------:R-:W-:-:S04]  /*1180*/  IMAD.IADD R72, R77, 0x1, -R72 ;  /* 0x000000014d487824 */ /* 0x000fc800078e0a48 */
[----:B------:R-:W-:-:S04]  /*1190*/  IMAD.SHL.U32 R73, R72, 0x2, RZ ;  /* 0x0000000248497824 */ /* 0x000fc800078e00ff */
[C---:B------:R-:W-:Y:S02]  /*11a0*/  VIADD R77, R73.reuse, 0xffffffff ;  /* 0xffffffff494d7836 */ /* 0x040fe40000000000 */
[----:B-1----:R-:W-:-:S03]  /*11b0*/  VIADD R31, R73, 0x2 ;  /* 0x00000002491f7836 */ /* 0x002fc60000000000 */
[----:B------:R-:W-:Y:S02]  /*11c0*/  SEL R30, R77, RZ, P6 ;  /* 0x000000ff4d1e7207 */ /* 0x000fe40003000000 */
[----:B------:R-:W-:Y:S01]  /*11d0*/  ISETP.GE.AND P6, PT, R72, 0xf, PT ;  /* 0x0000000f4800780c */ /* 0x000fe20003fc6270 */
[----:B------:R-:W-:-:S03]  /*11e0*/  IMAD.MOV.U32 R71, RZ, RZ, RZ ;  /* 0x000000ffff477224 */ /* 0x000fc600078e00ff */
[----:B------:R-:W-:Y:S02]  /*11f0*/  SEL R31, R31, RZ, !P6 ;  /* 0x000000ff1f1f7207 */ /* 0x000fe40007000000 */
[----:B------:R-:W-:Y:S01]  /*1200*/  ISETP.NE.AND P6, PT, R68, RZ, PT ;  /* 0x000000ff4400720c */ /* 0x000fe20003fc5270 */
[----:B------:R1:W5:Y:S01]  /*1210*/  @P0 LDG.E R71, desc[UR4][R32.64] ;  /* 0x0000000420470981 */ /* 0x000362000c1e1900 */
[----:B------:R-:W-:Y:S01]  /*1220*/  IMAD.SHL.U32 R73, R62, 0x2, RZ ;  /* 0x000000023e497824 */ /* 0x000fe200078e00ff */
[----:B-1----:R-:W-:-:S03]  /*1230*/  CS2R R32, SRZ ;  /* 0x0000000000207805 */ /* 0x002fc6000001ff00 */
[----:B------:R-:W-:-:S07]  /*1240*/  VIADD R77, R73, 0xffffffff ;  /* 0xffffffff494d7836 */ /* 0x000fce0000000000 */
[----:B------:R-:W2:Y:S01]  /*1250*/  @P6 LDG.E R32, desc[UR4][R34.64] ;  /* 0x0000000422206981 */ /* 0x000ea2000c1e1900 */
[C---:B------:R-:W-:Y:S01]  /*1260*/  ISETP.GT.AND P6, PT, R62.reuse, RZ, PT ;  /* 0x000000ff3e00720c */ /* 0x040fe20003fc4270 */
[----:B------:R-:W-:Y:S02]  /*1270*/  VIADD R73, R73, 0x2 ;  /* 0x0000000249497836 */ /* 0x000fe40000000000 */
[----:B------:R1:W2:Y:S01]  /*1280*/  @P3 LDG.E R33, desc[UR4][R38.64] ;  /* 0x0000000426213981 */ /* 0x0002a2000c1e1900 */
[----:B------:R-:W-:Y:S02]  /*1290*/  SEL R77, R77, RZ, P6 ;  /* 0x000000ff4d4d7207 */ /* 0x000fe40003000000 */
[----:B------:R-:W-:-:S04]  /*12a0*/  ISETP.GE.AND P6, PT, R62, 0xf, PT ;  /* 0x0000000f3e00780c */ /* 0x000fc80003fc6270 */
[----:B------:R-:W-:Y:S02]  /*12b0*/  SEL R73, R73, RZ, !P6 ;  /* 0x000000ff49497207 */ /* 0x000fe40007000000 */
[----:B------:R-:W-:Y:S01]  /*12c0*/  ISETP.NE.AND P6, PT, R67, RZ, PT ;  /* 0x000000ff4300720c */ /* 0x000fe20003fc5270 */
[----:B01----:R-:W-:Y:S01]  /*12d0*/  IMAD.MOV.U32 R38, RZ, RZ, RZ ;  /* 0x000000ffff267224 */ /* 0x003fe200078e00ff */
[----:B------:R-:W-:Y:S01]  /*12e0*/  ISETP.NE.AND P0, PT, R15, RZ, PT ;  /* 0x000000ff0f00720c */ /* 0x000fe20003f05270 */
[----:B------:R-:W-:-:S04]  /*12f0*/  IMAD.SHL.U32 R39, R63, 0x2, RZ ;  /* 0x000000023f277824 */ /* 0x000fc800078e00ff */
[----:B------:R0:W2:Y:S01]  /*1300*/  @P2 LDG.E R38, desc[UR4][R40.64] ;  /* 0x0000000428262981 */ /* 0x0000a2000c1e1900 */
[----:B------:R-:W-:Y:S01]  /*1310*/  ISETP.NE.AND P2, PT, R12, RZ, PT ;  /* 0x000000ff0c00720c */ /* 0x000fe20003f45270 */
[----:B------:R-:W-:Y:S01]  /*1320*/  IMAD.MOV.U32 R12, RZ, RZ, RZ ;  /* 0x000000ffff0c7224 */ /* 0x000fe200078e00ff */
[----:B------:R-:W-:Y:S01]  /*1330*/  ISETP.NE.AND P3, PT, R21, RZ, PT ;  /* 0x000000ff1500720c */ /* 0x000fe20003f65270 */
[----:B------:R-:W-:-:S04]  /*1340*/  VIADD R21, R39, 0xffffffff ;  /* 0xffffffff27157836 */ /* 0x000fc80000000000 */
[----:B------:R1:W2:Y:S01]  /*1350*/  @P6 LDG.E R12, desc[UR4][R42.64] ;  /* 0x000000042a0c6981 */ /* 0x0002a2000c1e1900 */
[----:B------:R-:W-:Y:S01]  /*1360*/  ISETP.GT.AND P6, PT, R63, RZ, PT ;  /* 0x000000ff3f00720c */ /* 0x000fe20003fc4270 */
[----:B0-----:R-:W-:-:S03]  /*1370*/  IMAD.MOV.U32 R41, RZ, RZ, RZ ;  /* 0x000000ffff297224 */ /* 0x001fc600078e00ff */
[----:B------:R-:W-:Y:S02]  /*1380*/  SEL R40, R21, RZ, P6 ;  /* 0x000000ff15287207 */ /* 0x000fe40003000000 */
[----:B------:R-:W-:Y:S01]  /*1390*/  ISETP.NE.AND P6, PT, R20, RZ, PT ;  /* 0x000000ff1400720c */ /* 0x000fe20003fc5270 */
[----:B------:R0:W2:Y:S01]  /*13a0*/  @P0 LDG.E R41, desc[UR4][R44.64] ;  /* 0x000000042c290981 */ /* 0x0000a2000c1e1900 */
[----:B------:R-:W3:Y:S01]  /*13b0*/  LDC.64 R20, c[0x0][0x228] ;  /* 0x00008a00ff147b82 */ /* 0x000ee20000000a00 */
[----:B------:R-:W-:Y:S01]  /*13c0*/  ISETP.NE.AND P0, PT, R16, RZ, PT ;  /* 0x000000ff1000720c */ /* 0x000fe20003f05270 */
[----:B------:R-:W-:Y:S01]  /*13d0*/  IMAD.MOV.U32 R16, RZ, RZ, RZ ;  /* 0x000000ffff107224 */ /* 0x000fe200078e00ff */
[----:B-1----:R-:W-:Y:S01]  /*13e0*/  CS2R R42, SRZ ;  /* 0x00000000002a7805 */ /* 0x002fe2000001ff00 */
[----:B0-----:R-:W-:-:S05]  /*13f0*/  IMAD.MOV.U32 R44, RZ, RZ, RZ ;  /* 0x000000ffff2c7224 */ /* 0x001fca00078e00ff */
[----:B------:R-:W2:Y:S05]  /*1400*/  @P3 LDG.E R42, desc[UR4][R52.64] ;  /* 0x00000004342a3981 */ /* 0x000eaa000c1e1900 */
[----:B------:R0:W2:Y:S01]  /*1410*/  @P0 LDG.E R16, desc[UR4][R46.64] ;  /* 0x000000042e100981 */ /* 0x0000a2000c1e1900 */
[----:B------:R-:W-:Y:S01]  /*1420*/  ISETP.NE.AND P0, PT, R61, RZ, PT ;  /* 0x000000ff3d00720c */ /* 0x000fe20003f05270 */
[----:B---3--:R-:W-:-:S12]  /*1430*/  IMAD.WIDE R34, R5, 0x4, R20 ;  /* 0x0000000405227825 */ /* 0x008fd800078e0214 */
[----:B------:R1:W3:Y:S01]  /*1440*/  @!P0 LDG.E.EL R43, desc[UR4][R34.64] ;  /* 0x00000004222b8981 */ /* 0x0002e2000c2e1900 */
[----:B------:R-:W-:-:S05]  /*1450*/  IMAD.WIDE R20, R3, 0x4, R20 ;  /* 0x0000000403147825 */ /* 0x000fca00078e0214 */
[----:B------:R-:W2:Y:S01]  /*1460*/  @!P0 LDG.E.EL R44, desc[UR4][R20.64] ;  /* 0x00000004142c8981 */ /* 0x000ea2000c2e1900 */
[----:B------:R-:W-:-:S06]  /*1470*/  IMAD.MOV.U32 R61, RZ, RZ, RZ ;  /* 0x000000ffff3d7224 */ /* 0x000fcc00078e00ff */
[----:B------:R1:W4:Y:S01]  /*1480*/  @P2 LDG.E R61, desc[UR4][R50.64] ;  /* 0x00000004323d2981 */ /* 0x000322000c1e1900 */
[----:B0-----:R-:W-:Y:S01]  /*1490*/  IMAD.MOV.U32 R46, RZ, RZ, RZ ;  /* 0x000000ffff2e7224 */ /* 0x001fe200078e00ff */
[----:B-1----:R-:W-:-:S05]  /*14a0*/  P2R R35, PR, RZ, 0x10 ;  /* 0x00000010ff237803 */ /* 0x002fca0000000000 */
[----:B------:R0:W4:Y:S01]  /*14b0*/  @P4 LDG.E R46, desc[UR4][R54.64] ;  /* 0x00000004362e4981 */ /* 0x000122000c1e1900 */
[----:B------:R-:W-:Y:S01]  /*14c0*/  IMAD.MOV.U32 R50, RZ, RZ, RZ ;  /* 0x000000ffff327224 */ /* 0x000fe200078e00ff */
[----:B------:R-:W-:-:S05]  /*14d0*/  P2R R51, PR, RZ, 0x20 ;  /* 0x00000020ff337803 */ /* 0x000fca0000000000 */
[----:B------:R1:W4:Y:S01]  /*14e0*/  @P5 LDG.E R50, desc[UR4][R56.64] ;  /* 0x0000000438325981 */ /* 0x000322000c1e1900 */
[----:B------:R-:W-:Y:S02]  /*14f0*/  ISETP.NE.AND P5, PT, R69, RZ, PT ;  /* 0x000000ff4500720c */ /* 0x000fe40003fa5270 */
[----:B------:R-:W-:Y:S02]  /*1500*/  ISETP.NE.AND P4, PT, R18, RZ, PT ;  /* 0x000000ff1200720c */ /* 0x000fe40003f85270 */
[----:B------:R-:W-:Y:S02]  /*1510*/  P2R R52, PR, RZ, 0x20 ;  /* 0x00000020ff347803 */ /* 0x000fe40000000000 */
[----:B------:R-:W-:Y:S01]  /*1520*/  ISETP.NE.AND P5, PT, R13, RZ, PT ;  /* 0x000000ff0d00720c */ /* 0x000fe20003fa5270 */
[----:B------:R-:W-:Y:S01]  /*1530*/  VIADD R24, R24, 0x160 ;  /* 0x0000016018187836 */ /* 0x000fe20000000000 */
[----:B------:R-:W-:Y:S02]  /*1540*/  P2R R18, PR, RZ, 0x10 ;  /* 0x00000010ff127803 */ /* 0x000fe40000000000 */
[----:B------:R-:W-:-:S02]  /*1550*/  P2R R53, PR, RZ, 0x20 ;  /* 0x00000020ff357803 */ /* 0x000fc40000000000 */
[----:B------:R-:W-:Y:S02]  /*1560*/  ISETP.NE.AND P5, PT, R10, RZ, PT ;  /* 0x000000ff0a00720c */ /* 0x000fe40003fa5270 */
[----:B------:R-:W-:Y:S02]  /*1570*/  PLOP3.LUT P6, PT, P1, P6, PT, 0x80, 0x0 ;  /* 0x000000000000781c */ /* 0x000fe40000fcd070 */
[----:B------:R-:W-:Y:S01]  /*1580*/  ISETP.NE.AND P4, PT, R15, RZ, PT ;  /* 0x000000ff0f00720c */ /* 0x000fe20003f85270 */
[----:B------:R-:W-:Y:S01]  /*1590*/  IMAD.IADD R13, R5, 0x1, R24 ;  /* 0x00000001050d7824 */ /* 0x000fe200078e0218 */
[----:B------:R-:W-:Y:S02]  /*15a0*/  ISETP.LT.AND P6, PT, R0, 0x2c00, P6 ;  /* 0x00002c000000780c */ /* 0x000fe400037c1270 */
[----:B0-----:R-:W-:Y:S02]  /*15b0*/  P2R R55, PR, RZ, 0x10 ;  /* 0x00000010ff377803 */ /* 0x001fe40000000000 */
[----:B------:R-:W-:Y:S01]  /*15c0*/  ISETP.NE.AND P4, PT, R67, RZ, PT ;  /* 0x000000ff4300720c */ /* 0x000fe20003f85270 */
[----:B------:R-:W-:Y:S01]  /*15d0*/  IMAD R13, R62, 0x16, R13 ;  /* 0x000000163e0d7824 */ /* 0x000fe200078e020d */
[----:B------:R-:W-:-:S02]  /*15e0*/  P2R R45, PR, RZ, 0x4 ;  /* 0x00000004ff2d7803 */ /* 0x000fc40000000000 */
[----:B-1----:R-:W-:Y:S02]  /*15f0*/  P2R R56, PR, RZ, 0x10 ;  /* 0x00000010ff387803 */ /* 0x002fe40000000000 */
[----:B------:R-:W-:Y:S01]  /*1600*/  ISETP.NE.AND P4, PT, R2, RZ, PT ;  /* 0x000000ff0200720c */ /* 0x000fe20003f85270 */
[----:B------:R-:W-:Y:S01]  /*1610*/  IMAD.MOV.U32 R2, RZ, RZ, RZ ;  /* 0x000000ffff027224 */ /* 0x000fe200078e00ff */
[----:B------:R-:W-:Y:S01]  /*1620*/  ISETP.NE.AND P2, PT, R8, RZ, PT ;  /* 0x000000ff0800720c */ /* 0x000fe20003f45270 */
[----:B------:R-:W-:Y:S02]  /*1630*/  IMAD.MOV.U32 R8, RZ, RZ, RZ ;  /* 0x000000ffff087224 */ /* 0x000fe400078e00ff */
[----:B------:R-:W-:Y:S01]  /*1640*/  IMAD.WIDE R20, R13, 0x4, R26 ;  /* 0x000000040d147825 */ /* 0x000fe200078e021a */
[----:B------:R-:W-:Y:S02]  /*1650*/  P2R R54, PR, RZ, 0x20 ;  /* 0x00000020ff367803 */ /* 0x000fe40000000000 */
[----:B------:R-:W-:-:S02]  /*1660*/  P2R R34, PR, RZ, 0x1 ;  /* 0x00000001ff227803 */ /* 0x000fc40000000000 */
[----:B------:R-:W4:Y:S04]  /*1670*/  @P6 LDG.E R2, desc[UR4][R20.64] ;  /* 0x0000000414026981 */ /* 0x000f28000c1e1900 */
[----:B------:R0:W4:Y:S01]  /*1680*/  @P6 LDG.E R8, desc[UR4][R20.64] ;  /* 0x0000000414086981 */ /* 0x000122000c1e1900 */
[----:B------:R-:W-:Y:S02]  /*1690*/  IMAD.MOV.U32 R57, RZ, RZ, 0x3e800000 ;  /* 0x3e800000ff397424 */ /* 0x000fe400078e00ff */
[----:B------:R-:W-:Y:S01]  /*16a0*/  VIADD R15, R39, 0x2 ;  /* 0x00000002270f7836 */ /* 0x000fe20000000000 */
[----:B0-----:R-:W-:Y:S02]  /*16b0*/  P2R R21, PR, RZ, 0x40 ;  /* 0x00000040ff157803 */ /* 0x001fe40000000000 */
[----:B------:R-:W-:-:S02]  /*16c0*/  ISETP.NE.AND P6, PT, R4, RZ, PT ;  /* 0x000000ff0400720c */ /* 0x000fc40003fc5270 */
[----:B------:R-:W-:Y:S02]  /*16d0*/  PLOP3.LUT P1, PT, P4, P1, PT, 0x80, 0x0 ;  /* 0x000000000000781c */ /* 0x000fe40002723070 */
[----:B------:R-:W-:Y:S01]  /*16e0*/  ISETP.NE.AND P4, PT, R56, RZ, PT ;  /* 0x000000ff3800720c */ /* 0x000fe20003f85270 */
[----:B---3--:R-:W-:-:S04]  /*16f0*/  FADD R43, R43, 0.0010000000474974513054 ;  /* 0x3a83126f2b2b7421 */ /* 0x008fc80000000000 */
[----:B------:R-:W0:Y:S01]  /*1700*/  MUFU.SQRT R10, R43 ;  /* 0x0000002b000a7308 */ /* 0x000e220000002000 */
[----:B--2---:R-:W-:-:S07]  /*1710*/  FADD R44, R44, 0.0010000000474974513054 ;  /* 0x3a83126f2c2c7421 */ /* 0x004fce0000000000 */
[----:B------:R-:W1:Y:S01]  /*1720*/  MUFU.SQRT R20, R44 ;  /* 0x0000002c00147308 */ /* 0x000e620000002000 */
[C---:B0-----:R-:W-:Y:S02]  /*1730*/  FSETP.GT.AND P5, PT, R10.reuse, 8.50705917302346158658e+37, PT ;  /* 0x7e8000000a00780b */ /* 0x041fe40003fa4000 */
[----:B------:R-:W-:Y:S02]  /*1740*/  FSETP.GEU.AND P0, PT, R10, 1.175494350822287508e-38, PT ;  /* 0x008000000a00780b */ /* 0x000fe40003f0e000 */
[----:B------:R-:W-:-:S09]  /*1750*/  FSEL R13, R57, 1, P5 ;  /* 0x3f800000390d7808 */ /* 0x000fd20002800000 */
[----:B------:R-:W-:Y:S02]  /*1760*/  @P5 FMUL R10, R10, 0.25 ;  /* 0x3e8000000a0a5820 */ /* 0x000fe40000400000 */
[----:B------:R-:W-:Y:S02]  /*1770*/  @!P0 FMUL R13, R13, 16777216 ;  /* 0x4b8000000d0d8820 */ /* 0x000fe40000400000 */
[----:B------:R-:W-:Y:S01]  /*1780*/  @!P0 FMUL R10, R10, 16777216 ;  /* 0x4b8000000a0a8820 */ /* 0x000fe20000400000 */
[----:B-1----:R-:W-:Y:S02]  /*1790*/  FSETP.GT.AND P0, PT, R20, 8.50705917302346158658e+37, PT ;  /* 0x7e8000001400780b */ /* 0x002fe40003f04000 */
[----:B------:R-:W-:Y:S02]  /*17a0*/  ISETP.GE.AND P5, PT, R63, 0xf, PT ;  /* 0x0000000f3f00780c */ /* 0x000fe40003fa6270 */
[----:B------:R-:W-:Y:S02]  /*17b0*/  FSEL R4, R57, 1, P0 ;  /* 0x3f80000039047808 */ /* 0x000fe40000000000 */
[----:B------:R-:W-:-:S02]  /*17c0*/  SEL R15, R15, RZ, !P5 ;  /* 0x000000ff0f0f7207 */ /* 0x000fc40006800000 */
[----:B------:R-:W-:-:S05]  /*17d0*/  FSETP.GEU.AND P5, PT, R20, 1.175494350822287508e-38, PT ;  /* 0x008000001400780b */ /* 0x000fca0003fae000 */
[----:B------:R-:W-:Y:S01]  /*17e0*/  @P0 FMUL R20, R20, 0.25 ;  /* 0x3e80000014140820 */ /* 0x000fe20000400000 */
[----:B------:R-:W-:-:S04]  /*17f0*/  ISETP.NE.AND P0, PT, R6, RZ, PT ;  /* 0x000000ff0600720c */ /* 0x000fc80003f05270 */
[----:B------:R-:W-:Y:S02]  /*1800*/  P2R R39, PR, RZ, 0x1 ;  /* 0x00000001ff277803 */ /* 0x000fe40000000000 */
[----:B------:R-:W-:Y:S02]  /*1810*/  ISETP.NE.AND P0, PT, R17, RZ, PT ;  /* 0x000000ff1100720c */ /* 0x000fe40003f05270 */
[----:B------:R-:W-:Y:S02]  /*1820*/  SEL R12, R12, RZ, P4 ;  /* 0x000000ff0c0c7207 */ /* 0x000fe40002000000 */
[----:B------:R-:W-:Y:S02]  /*1830*/  P2R R43, PR, RZ, 0x1 ;  /* 0x00000001ff2b7803 */ /* 0x000fe40000000000 */
[----:B------:R-:W-:Y:S02]  /*1840*/  ISETP.NE.AND P0, PT, R22, RZ, PT ;  /* 0x000000ff1600720c */ /* 0x000fe40003f05270 */
[----:B------:R-:W-:-:S04]  /*1850*/  ISETP.NE.AND P4, PT, R55, RZ, PT ;  /* 0x000000ff3700720c */ /* 0x000fc80003f85270 */
[----:B------:R-:W-:Y:S02]  /*1860*/  SEL R41, R41, RZ, P4 ;  /* 0x000000ff29297207 */ /* 0x000fe40002000000 */
[----:B------:R-:W-:Y:S01]  /*1870*/  ISETP.NE.AND P4, PT, R18, RZ, PT ;  /* 0x000000ff1200720c */ /* 0x000fe20003f85270 */
[----:B------:R-:W-:-:S06]  /*1880*/  IMAD.MOV.U32 R18, RZ, RZ, RZ ;  /* 0x000000ffff127224 */ /* 0x000fcc00078e00ff */
[----:B------:R-:W2:Y:S01]  /*1890*/  @P0 LDG.E R18, desc[UR4][R36.64] ;  /* 0x0000000424120981 */ /* 0x000ea2000c1e1900 */
[----:B------:R-:W-:Y:S01]  /*18a0*/  @!P5 FMUL R20, R20, 16777216 ;  /* 0x4b8000001414d820 */ /* 0x000fe20000400000 */
[----:B------:R-:W-:Y:S01]  /*18b0*/  @!P5 FMUL R4, R4, 16777216 ;  /* 0x4b8000000404d820 */ /* 0x000fe20000400000 */
[----:B------:R-:W-:-:S04]  /*18c0*/  ISETP.NE.AND P5, PT, R54, RZ, PT ;  /* 0x000000ff3600720c */ /* 0x000fc80003fa5270 */
[----:B------:R-:W-:Y:S02]  /*18d0*/  SEL R66, R66, RZ, P5 ;  /* 0x000000ff42427207 */ /* 0x000fe40002800000 */
[----:B------:R-:W-:Y:S02]  /*18e0*/  ISETP.NE.AND P5, PT, R53, RZ, PT ;  /* 0x000000ff3500720c */ /* 0x000fe40003fa5270 */
[----:B------:R-:W-:Y:S02]  /*18f0*/  P2R R47, PR, RZ, 0x8 ;  /* 0x00000008ff2f7803 */ /* 0x000fe40000000000 */
[----:B------:R-:W-:Y:S02]  /*1900*/  SEL R17, R76, RZ, P5 ;  /* 0x000000ff4c117207 */ /* 0x000fe40002800000 */
[----:B------:R-:W-:Y:S02]  /*1910*/  ISETP.NE.AND P3, PT, R23, RZ, PT ;  /* 0x000000ff1700720c */ /* 0x000fe40003f65270 */
[----:B------:R-:W-:-:S02]  /*1920*/  ISETP.NE.AND P5, PT, R52, RZ, PT ;  /* 0x000000ff3400720c */ /* 0x000fc40003fa5270 */
[----:B------:R-:W-:Y:S02]  /*1930*/  P2R R23, PR, RZ, 0x40 ;  /* 0x00000040ff177803 */ /* 0x000fe40000000000 */
[----:B------:R-:W-:Y:S02]  /*1940*/  ISETP.NE.AND P6, PT, R68, RZ, PT ;  /* 0x000000ff4400720c */ /* 0x000fe40003fc5270 */
[----:B----4-:R-:W-:Y:S02]  /*1950*/  SEL R58, R58, RZ, P5 ;  /* 0x000000ff3a3a7207 */ /* 0x010fe40002800000 */
[----:B------:R-:W-:Y:S02]  /*1960*/  ISETP.NE.AND P5, PT, R51, RZ, PT ;  /* 0x000000ff3300720c */ /* 0x000fe40003fa5270 */
[----:B------:R-:W-:Y:S02]  /*1970*/  SEL R32, R32, RZ, P6 ;  /* 0x000000ff20207207 */ /* 0x000fe40003000000 */
[----:B------:R-:W-:-:S02]  /*1980*/  ISETP.NE.AND P6, PT, R23, RZ, PT ;  /* 0x000000ff1700720c */ /* 0x000fc40003fc5270 */
[----:B------:R-:W-:Y:S02]  /*1990*/  SEL R33, R33, RZ, P3 ;  /* 0x000000ff21217207 */ /* 0x000fe40001800000 */
[----:B------:R-:W-:Y:S02]  /*19a0*/  SEL R50, R50, RZ, P5 ;  /* 0x000000ff32327207 */ /* 0x000fe40002800000 */
[----:B------:R-:W-:Y:S02]  /*19b0*/  ISETP.NE.AND P3, PT, R47, RZ, PT ;  /* 0x000000ff2f00720c */ /* 0x000fe40003f65270 */
[----:B------:R-:W-:Y:S02]  /*19c0*/  ISETP.NE.AND P5, PT, R11, RZ, PT ;  /* 0x000000ff0b00720c */ /* 0x000fe40003fa5270 */
[----:B------:R-:W-:Y:S02]  /*19d0*/  SEL R11, R16, RZ, P6 ;  /* 0x000000ff100b7207 */ /* 0x000fe40003000000 */
[----:B-----5:R-:W-:-:S02]  /*19e0*/  SEL R71, R71, RZ, P4 ;  /* 0x000000ff47477207 */ /* 0x020fc40002000000 */
[----:B------:R-:W-:Y:S02]  /*19f0*/  ISETP.NE.AND P6, PT, R21, RZ, PT ;  /* 0x000000ff1500720c */ /* 0x000fe40003fc5270 */
[----:B------:R-:W-:Y:S02]  /*1a00*/  ISETP.NE.AND P4, PT, R35, RZ, PT ;  /* 0x000000ff2300720c */ /* 0x000fe40003f85270 */
[----:B------:R-:W-:Y:S02]  /*1a10*/  SEL R42, R42, RZ, P3 ;  /* 0x000000ff2a2a7207 */ /* 0x000fe40001800000 */
[----:B------:R-:W-:Y:S02]  /*1a20*/  ISETP.NE.AND P3, PT, R19, RZ, PT ;  /* 0x000000ff1300720c */ /* 0x000fe40003f65270 */
[----:B------:R-:W-:Y:S02]  /*1a30*/  SEL R19, R8, RZ, P6 ;  /* 0x000000ff08137207 */ /* 0x000fe40003000000 */
[----:B------:R-:W-:-:S02]  /*1a40*/  SEL R6, R2, 0xff800000, P6 ;  /* 0xff80000002067807 */ /* 0x000fc40003000000 */
[----:B------:R-:W-:Y:S02]  /*1a50*/  SEL R46, R46, RZ, P4 ;  /* 0x000000ff2e2e7207 */ /* 0x000fe40002000000 */
[----:B------:R-:W-:Y:S01]  /*1a60*/  ISETP.NE.AND P6, PT, R7, RZ, PT ;  /* 0x000000ff0700720c */ /* 0x000fe20003fc5270 */
[----:B------:R-:W-:Y:S01]  /*1a70*/  IMAD.IADD R24, R3, 0x1, R24 ;  /* 0x0000000103187824 */ /* 0x000fe200078e0218 */
[----:B------:R-:W-:Y:S02]  /*1a80*/  ISETP.NE.AND P4, PT, R64, RZ, PT ;  /* 0x000000ff4000720c */ /* 0x000fe40003f85270 */
[----:B------:R-:W-:Y:S02]  /*1a90*/  ISETP.LT.AND P1, PT, R0, 0x2c00, P1 ;  /* 0x00002c000000780c */ /* 0x000fe40000f21270 */
[----:B--2---:R-:W-:Y:S02]  /*1aa0*/  SEL R18, R18, RZ, P0 ;  /* 0x000000ff12127207 */ /* 0x004fe40000000000 */
[----:B------:R-:W-:-:S04]  /*1ab0*/  ISETP.NE.AND P0, PT, R43, RZ, PT ;  /* 0x000000ff2b00720c */ /* 0x000fc80003f05270 */
[----:B------:R-:W-:Y:S02]  /*1ac0*/  SEL R7, RZ, 0x1, !P0 ;  /* 0x00000001ff077807 */ /* 0x000fe40004000000 */
[----:B------:R-:W-:Y:S02]  /*1ad0*/  ISETP.NE.AND P0, PT, R39, RZ, PT ;  /* 0x000000ff2700720c */ /* 0x000fe40003f05270 */
[----:B------:R-:W-:Y:S01]  /*1ae0*/  SEL R21, R7, 0x2, P4 ;  /* 0x0000000207157807 */ /* 0x000fe20002000000 */
[----:B------:R-:W-:Y:S01]  /*1af0*/  IMAD R7, R63, 0x16, R24 ;  /* 0x000000163f077824 */ /* 0x000fe200078e0218 */
[----:B------:R-:W-:-:S03]  /*1b00*/  SEL R8, RZ, 0x1, !P0 ;  /* 0x00000001ff087807 */ /* 0x000fc60004000000 */
[----:B------:R-:W-:Y:S01]  /*1b10*/  IMAD.WIDE R26, R7, 0x4, R26 ;  /* 0x00000004071a7825 */ /* 0x000fe200078e021a */
[----:B------:R-:W-:-:S03]  /*1b20*/  SEL R16, R8, 0x2, P3 ;  /* 0x0000000208107807 */ /* 0x000fc60001800000 */
[----:B------:R-:W-:Y:S02]  /*1b30*/  IMAD.MOV.U32 R7, RZ, RZ, RZ ;  /* 0x000000ffff077224 */ /* 0x000fe400078e00ff */
[----:B------:R-:W-:-:S04]  /*1b40*/  IMAD.MOV.U32 R8, RZ, RZ, RZ ;  /* 0x000000ffff087224 */ /* 0x000fc800078e00ff */
[----:B------:R-:W2:Y:S04]  /*1b50*/  @P1 LDG.E R7, desc[UR4][R26.64] ;  /* 0x000000041a071981 */ /* 0x000ea8000c1e1900 */
[----:B------:R0:W3:Y:S01]  /*1b60*/  @P1 LDG.E R8, desc[UR4][R26.64] ;  /* 0x000000041a081981 */ /* 0x0000e2000c1e1900 */
[----:B------:R-:W-:Y:S01]  /*1b70*/  FADD R17, R66, R17 ;  /* 0x0000001142117221 */ /* 0x000fe20000000000 */
[----:B------:R-:W-:-:S03]  /*1b80*/  SEL R23, R21, 0x3, P5 ;  /* 0x0000000315177807 */ /* 0x000fc60002800000 */
[----:B------:R-:W-:Y:S01]  /*1b90*/  FADD R32, R17, R32 ;  /* 0x0000002011207221 */ /* 0x000fe20000000000 */
[----:B------:R-:W-:-:S03]  /*1ba0*/  SEL R38, R38, RZ, P2 ;  /* 0x000000ff26267207 */ /* 0x000fc60001000000 */
[----:B------:R-:W-:Y:S01]  /*1bb0*/  FADD R33, R32, R33 ;  /* 0x0000002120217221 */ /* 0x000fe20000000000 */
[----:B------:R-:W-:Y:S01]  /*1bc0*/  ISETP.NE.AND P2, PT, R45, RZ, PT ;  /* 0x000000ff2d00720c */ /* 0x000fe20003f45270 */
[----:B0-----:R-:W0:Y:S02]  /*1bd0*/  LDC.64 R26, c[0x0][0x220] ;  /* 0x00008800ff1a7b82 */ /* 0x001e240000000a00 */
[----:B------:R-:W-:Y:S01]  /*1be0*/  FADD R12, R33, R12 ;  /* 0x0000000c210c7221 */ /* 0x000fe20000000000 */
[----:B------:R-:W-:Y:S02]  /*1bf0*/  SEL R61, R61, RZ, P2 ;  /* 0x000000ff3d3d7207 */ /* 0x000fe40001000000 */
[----:B------:R-:W-:Y:S01]  /*1c00*/  ISETP.NE.AND P2, PT, R65, RZ, PT ;  /* 0x000000ff4100720c */ /* 0x000fe20003f45270 */
[----:B------:R-:W-:Y:S01]  /*1c10*/  FADD R12, R12, R11 ;  /* 0x0000000b0c0c7221 */ /* 0x000fe20000000000 */
[----:B------:R-:W-:Y:S02]  /*1c20*/  ISETP.NE.AND P0, PT, R34, RZ, PT ;  /* 0x000000ff2200720c */ /* 0x000fe40003f05270 */
[----:B------:R-:W-:Y:S01]  /*1c30*/  SEL R34, R16, 0x3, P2 ;  /* 0x0000000310227807 */ /* 0x000fe20001000000 */
[----:B------:R-:W-:Y:S01]  /*1c40*/  FADD R61, R12, R61 ;  /* 0x0000003d0c3d7221 */ /* 0x000fe20000000000 */
[----:B------:R-:W-:-:S03]  /*1c50*/  ISETP.NE.AND P4, PT, R9, RZ, PT ;  /* 0x000000ff0900720c */ /* 0x000fc60003f85270 */
[----:B------:R-:W-:-:S04]  /*1c60*/  FADD R46, R61, R46 ;  /* 0x0000002e3d2e7221 */ /* 0x000fc80000000000 */
[----:B------:R-:W-:Y:S01]  /*1c70*/  FADD R9, R46, R19 ;  /* 0x000000132e097221 */ /* 0x000fe20000000000 */
[----:B------:R-:W-:Y:S01]  /*1c80*/  ISETP.NE.AND P5, PT, R29, RZ, PT ;  /* 0x000000ff1d00720c */ /* 0x000fe20003fa5270 */
[----:B------:R-:W-:Y:S02]  /*1c90*/  IMAD.MOV.U32 R29, RZ, RZ, RZ ;  /* 0x000000ffff1d7224 */ /* 0x000fe400078e00ff */
[----:B------:R-:W-:-:S04]  /*1ca0*/  FADD R71, R58, R71 ;  /* 0x000000473a477221 */ /* 0x000fc80000000000 */
[----:B------:R-:W-:Y:S01]  /*1cb0*/  FADD R71, R71, R18 ;  /* 0x0000001247477221 */ /* 0x000fe20000000000 */
[----:B------:R-:W-:Y:S02]  /*1cc0*/  IMAD.MOV.U32 R18, RZ, RZ, RZ ;  /* 0x000000ffff127224 */ /* 0x000fe400078e00ff */
[----:B------:R-:W-:Y:S01]  /*1cd0*/  IMAD.MOV.U32 R2, RZ, RZ, RZ ;  /* 0x000000ffff027224 */ /* 0x000fe200078e00ff */
[----:B------:R-:W-:-:S04]  /*1ce0*/  ISETP.NE.AND P3, PT, R70, RZ, PT ;  /* 0x000000ff4600720c */ /* 0x000fc80003f65270 */
[----:B------:R-:W-:Y:S01]  /*1cf0*/  SEL R19, R34, 0x4, P3 ;  /* 0x0000000422137807 */ /* 0x000fe20001800000 */
[----:B------:R-:W4:Y:S01]  /*1d00*/  @P6 LDG.E R2, desc[UR4][R48.64] ;  /* 0x0000000430026981 */ /* 0x000f22000c1e1900 */
[----:B------:R-:W1:Y:S01]  /*1d10*/  LDC.64 R34, c[0x0][0x230] ;  /* 0x00008c00ff227b82 */ /* 0x000e620000000a00 */
[----:B------:R-:W-:Y:S02]  /*1d20*/  IMAD.MOV.U32 R17, RZ, RZ, RZ ;  /* 0x000000ffff117224 */ /* 0x000fe400078e00ff */
[----:B------:R-:W-:Y:S02]  /*1d30*/  IMAD.MOV.U32 R12, RZ, RZ, RZ ;  /* 0x000000ffff0c7224 */ /* 0x000fe400078e00ff */
[----:B-1----:R-:W-:-:S04]  /*1d40*/  IMAD.WIDE R32, R5, 0x4, R34 ;  /* 0x0000000405207825 */ /* 0x002fc800078e0222 */
[----:B------:R-:W-:Y:S01]  /*1d50*/  IMAD.WIDE R34, R3, 0x4, R34 ;  /* 0x0000000403227825 */ /* 0x000fe200078e0222 */
[----:B------:R-:W5:Y:S04]  /*1d60*/  @!P0 LDG.E.EL R12, desc[UR4][R32.64] ;  /* 0x00000004200c8981 */ /* 0x000f68000c2e1900 */
[----:B------:R-:W4:Y:S01]  /*1d70*/  @!P0 LDG.E.EL R17, desc[UR4][R34.64] ;  /* 0x0000000422118981 */ /* 0x000f22000c2e1900 */
[----:B--2---:R-:W-:Y:S02]  /*1d80*/  SEL R7, R7, 0xff800000, P1 ;  /* 0xff80000007077807 */ /* 0x004fe40000800000 */
[----:B---3--:R-:W-:Y:S02]  /*1d90*/  SEL R8, R8, RZ, P1 ;  /* 0x000000ff08087207 */ /* 0x008fe40000800000 */
[----:B------:R-:W-:-:S04]  /*1da0*/  ISETP.GT.AND P1, PT, R72, 0xe, PT ;  /* 0x0000000e4800780c */ /* 0x000fc80003f24270 */
[----:B------:R-:W-:Y:S02]  /*1db0*/  SEL R24, RZ, 0x1f, !P1 ;  /* 0x0000001fff187807 */ /* 0x000fe40004800000 */
[----:B------:R-:W-:-:S03]  /*1dc0*/  ISETP.GT.AND P1, PT, R62, 0xe, PT ;  /* 0x0000000e3e00780c */ /* 0x000fc60003f24270 */
[----:B------:R-:W-:Y:S01]  /*1dd0*/  IMAD.IADD R31, R24, 0x1, R31 ;  /* 0x00000001181f7824 */ /* 0x000fe200078e021f */
[----:B------:R-:W-:-:S03]  /*1de0*/  SEL R22, RZ, 0x1f, !P1 ;  /* 0x0000001fff167807 */ /* 0x000fc60004800000 */
[----:B------:R-:W-:Y:S02]  /*1df0*/  IMAD.IADD R21, R31, 0x1, -R30 ;  /* 0x000000011f157824 */ /* 0x000fe400078e0a1e */
[----:B------:R-:W-:Y:S02]  /*1e00*/  IMAD.IADD R22, R22, 0x1, R73 ;  /* 0x0000000116167824 */ /* 0x000fe400078e0249 */
[----:B------:R-:W-:Y:S02]  /*1e10*/  IMAD.IADD R30, R30, 0x1, -R31 ;  /* 0x000000011e1e7824 */ /* 0x000fe400078e0a1f */
[----:B------:R-:W-:-:S04]  /*1e20*/  IMAD R22, R22, R21, RZ ;  /* 0x0000001516167224 */ /* 0x000fc800078e02ff */
[----:B------:R-:W-:Y:S01]  /*1e30*/  IMAD R22, R77, R30, R22 ;  /* 0x0000001e4d167224 */ /* 0x000fe200078e0216 */
[----:B------:R-:W-:-:S04]  /*1e40*/  ISETP.GT.AND P1, PT, R63, 0xe, PT ;  /* 0x0000000e3f00780c */ /* 0x000fc80003f24270 */
[----:B------:R-:W-:Y:S02]  /*1e50*/  I2FP.F32.S32 R11, R22 ;  /* 0x00000016000b7245 */ /* 0x000fe40000201400 */
[----:B------:R-:W-:Y:S02]  /*1e60*/  SEL R16, RZ, 0x1f, !P1 ;  /* 0x0000001fff107807 */ /* 0x000fe40004800000 */
[C---:B------:R-:W-:Y:S02]  /*1e70*/  FSETP.GT.AND P1, PT, |R11|.reuse, 8.50705917302346158658e+37, PT ;  /* 0x7e8000000b00780b */ /* 0x040fe40003f24200 */
[----:B------:R-:W-:-:S11]  /*1e80*/  FSETP.GEU.AND P2, PT, |R11|, 1.175494350822287508e-38, PT ;  /* 0x008000000b00780b */ /* 0x000fd60003f4e200 */
[----:B------:R-:W-:Y:S01]  /*1e90*/  @P1 FMUL R11, R11, 0.25 ;  /* 0x3e8000000b0b1820 */ /* 0x000fe20000400000 */
[----:B------:R-:W-:-:S03]  /*1ea0*/  @P1 FMUL R9, R9, 0.25 ;  /* 0x3e80000009091820 */ /* 0x000fc60000400000 */
[----:B------:R-:W-:Y:S01]  /*1eb0*/  @!P2 FMUL R11, R11, 16777216 ;  /* 0x4b8000000b0ba820 */ /* 0x000fe20000400000 */
[----:B------:R-:W-:Y:S01]  /*1ec0*/  @!P2 FMUL R9, R9, 16777216 ;  /* 0x4b8000000909a820 */ /* 0x000fe20000400000 */
[----:B------:R-:W-:Y:S01]  /*1ed0*/  ISETP.NE.AND P2, PT, R25, RZ, PT ;  /* 0x000000ff1900720c */ /* 0x000fe20003f45270 */
[----:B0-----:R-:W-:-:S05]  /*1ee0*/  IMAD.WIDE R24, R5, 0x4, R26 ;  /* 0x0000000405187825 */ /* 0x001fca00078e021a */
[----:B------:R0:W2:Y:S02]  /*1ef0*/  @!P0 LDG.E.EL R29, desc[UR4][R24.64] ;  /* 0x00000004181d8981 */ /* 0x0000a4000c2e1900 */
[----:B0-----:R-:W0:Y:S01]  /*1f00*/  LDC.64 R24, c[0x0][0x238] ;  /* 0x00008e00ff187b82 */ /* 0x001e220000000a00 */
[----:B------:R-:W-:-:S05]  /*1f10*/  IMAD.WIDE R26, R3, 0x4, R26 ;  /* 0x00000004031a7825 */ /* 0x000fca00078e021a */
[----:B------:R1:W3:Y:S01]  /*1f20*/  @!P0 LDG.E.EL R18, desc[UR4][R26.64] ;  /* 0x000000041a128981 */ /* 0x0002e2000c2e1900 */
[----:B0-----:R-:W-:-:S04]  /*1f30*/  IMAD.WIDE R36, R5, 0x4, R24 ;  /* 0x0000000405247825 */ /* 0x001fc800078e0218 */
[----:B-1----:R-:W-:Y:S02]  /*1f40*/  IMAD.WIDE R26, R3, 0x4, R24 ;  /* 0x00000004031a7825 */ /* 0x002fe400078e0218 */
[----:B------:R-:W0:Y:S01]  /*1f50*/  LDC.64 R24, c[0x0][0x218] ;  /* 0x00008600ff187b82 */ /* 0x000e220000000a00 */
[----:B------:R-:W-:Y:S01]  /*1f60*/  ISETP.NE.AND P1, PT, R14, RZ, PT ;  /* 0x000000ff0e00720c */ /* 0x000fe20003f25270 */
[----:B------:R-:W-:Y:S01]  /*1f70*/  FADD R14, R71, R38 ;  /* 0x00000026470e7221 */ /* 0x000fe20000000000 */
[----:B------:R-:W-:-:S03]  /*1f80*/  IMAD.IADD R16, R16, 0x1, R15 ;  /* 0x0000000110107824 */ /* 0x000fc600078e020f */
[----:B------:R-:W-:Y:S01]  /*1f90*/  FADD R41, R14, R41 ;  /* 0x000000290e297221 */ /* 0x000fe20000000000 */
[----:B------:R-:W-:Y:S01]  /*1fa0*/  CS2R R14, SRZ ;  /* 0x00000000000e7805 */ /* 0x000fe2000001ff00 */
[----:B0-----:R-:W-:-:S05]  /*1fb0*/  IMAD.WIDE R24, R0, 0x4, R24 ;  /* 0x0000000400187825 */ /* 0x001fca00078e0218 */
[----:B------:R-:W2:Y:S01]  /*1fc0*/  @!P0 LDG.E.64 R14, desc[UR4][R24.64] ;  /* 0x00000004180e8981 */ /* 0x000ea2000c1e1b00 */
[----:B------:R-:W-:Y:S01]  /*1fd0*/  IMAD.MOV.U32 R38, RZ, RZ, RZ ;  /* 0x000000ffff267224 */ /* 0x000fe200078e00ff */
[----:B------:R-:W-:Y:S01]  /*1fe0*/  SEL R22, R23, 0x4, P4 ;  /* 0x0000000417167807 */ /* 0x000fe20002000000 */
[----:B------:R-:W-:-:S04]  /*1ff0*/  IMAD.MOV.U32 R23, RZ, RZ, RZ ;  /* 0x000000ffff177224 */ /* 0x000fc800078e00ff */
[----:B------:R-:W5:Y:S04]  /*2000*/  @!P0 LDG.E.EL R38, desc[UR4][R26.64] ;  /* 0x000000041a268981 */ /* 0x000f68000c2e1900 */
[----:B------:R-:W5:Y:S01]  /*2010*/  @!P0 LDG.E.EL R23, desc[UR4][R36.64] ;  /* 0x0000000424178981 */ /* 0x000f62000c2e1900 */
[----:B------:R-:W-:Y:S01]  /*2020*/  IMAD R21, R16, R21, RZ ;  /* 0x0000001510157224 */ /* 0x000fe200078e02ff */
[----:B------:R-:W0:Y:S03]  /*2030*/  MUFU.RCP R10, R10 ;  /* 0x0000000a000a7308 */ /* 0x000e260000001000 */
[----:B------:R-:W-:-:S05]  /*2040*/  IMAD R21, R40, R30, R21 ;  /* 0x0000001e28157224 */ /* 0x000fca00078e0215 */
[----:B------:R-:W1:Y:S01]  /*2050*/  MUFU.RCP R3, R20 ;  /* 0x0000001400037308 */ /* 0x000e620000001000 */
[----:B------:R-:W-:Y:S02]  /*2060*/  I2FP.F32.S32 R21, R21 ;  /* 0x0000001500157245 */ /* 0x000fe40000201400 */
[----:B------:R-:W-:Y:S02]  /*2070*/  SEL R22, R22, 0x5, P1 ;  /* 0x0000000516167807 */ /* 0x000fe40000800000 */
[----:B------:R-:W-:Y:S02]  /*2080*/  FSETP.GT.AND P1, PT, |R21|, 8.50705917302346158658e+37, PT ;  /* 0x7e8000001500780b */ /* 0x000fe40003f24200 */
[----:B------:R-:W-:Y:S02]  /*2090*/  SEL R19, R19, 0x5, P2 ;  /* 0x0000000513137807 */ /* 0x000fe40001000000 */
[----:B------:R-:W-:Y:S02]  /*20a0*/  FSETP.GEU.AND P2, PT, |R21|, 1.175494350822287508e-38, PT ;  /* 0x008000001500780b */ /* 0x000fe40003f4e200 */
[----:B----4-:R-:W-:Y:S01]  /*20b0*/  SEL R2, R2, RZ, P6 ;  /* 0x000000ff02027207 */ /* 0x010fe20003000000 */
[----:B0-----:R-:W-:Y:S01]  /*20c0*/  FMUL R13, R10, R13 ;  /* 0x0000000d0a0d7220 */ /* 0x001fe20000400000 */
[----:B-1----:R-:W-:-:S03]  /*20d0*/  FMUL R4, R3, R4 ;  /* 0x0000000403047220 */ /* 0x002fc60000400000 */
[----:B------:R-:W-:Y:S02]  /*20e0*/  FADD R41, R41, R2 ;  /* 0x0000000229297221 */ /* 0x000fe40000000000 */
[----:B------:R-:W0:Y:S01]  /*20f0*/  LDC.64 R2, c[0x0][0x240] ;  /* 0x00009000ff027b82 */ /* 0x000e220000000a00 */
[----:B------:R-:W-:Y:S01]  /*2100*/  @P1 FMUL R21, R21, 0.25 ;  /* 0x3e80000015151820 */ /* 0x000fe20000400000 */
[----:B------:R-:W-:Y:S01]  /*2110*/  ISETP.NE.AND P6, PT, R60, RZ, PT ;  /* 0x000000ff3c00720c */ /* 0x000fe20003fc5270 */
[----:B------:R-:W-:Y:S01]  /*2120*/  FADD R41, R41, R42 ;  /* 0x0000002a29297221 */ /* 0x000fe20000000000 */
[----:B------:R-:W-:Y:S01]  /*2130*/  ISETP.NE.AND P3, PT, R59, RZ, PT ;  /* 0x000000ff3b00720c */ /* 0x000fe20003f65270 */
[----:B------:R-:W-:Y:S01]  /*2140*/  @!P2 FMUL R21, R21, 16777216 ;  /* 0x4b8000001515a820 */ /* 0x000fe20000400000 */
[----:B------:R-:W-:Y:S02]  /*2150*/  ISETP.NE.AND P4, PT, R74, RZ, PT ;  /* 0x000000ff4a00720c */ /* 0x000fe40003f85270 */
[----:B------:R-:W-:Y:S01]  /*2160*/  SEL R22, R22, 0x6, P6 ;  /* 0x0000000616167807 */ /* 0x000fe20003000000 */
[----:B------:R-:W-:Y:S01]  /*2170*/  FADD R41, R41, R50 ;  /* 0x0000003229297221 */ /* 0x000fe20000000000 */
[----:B------:R-:W-:Y:S01]  /*2180*/  SEL R19, R19, 0x6, P3 ;  /* 0x0000000613137807 */ /* 0x000fe20001800000 */
[----:B------:R1:W4:Y:S01]  /*2190*/  MUFU.RCP R16, R11 ;  /* 0x0000000b00107308 */ /* 0x0003220000001000 */
[----:B------:R-:W-:-:S02]  /*21a0*/  FSETP.NAN.AND P3, PT, R6, R6, PT ;  /* 0x000000060600720b */ /* 0x000fc40003f68000 */
[----:B------:R-:W-:Y:S02]  /*21b0*/  SEL R22, R22, 0x7, P4 ;  /* 0x0000000716167807 */ /* 0x000fe40002000000 */
[-C--:B------:R-:W-:Y:S02]  /*21c0*/  FSETP.NAN.AND P6, PT, R7, R7.reuse, PT ;  /* 0x000000070700720b */ /* 0x080fe40003fc8000 */
[----:B------:R-:W-:Y:S01]  /*21d0*/  FSETP.GEU.AND P4, PT, R75, R6, PT ;  /* 0x000000064b00720b */ /* 0x000fe20003f8e000 */
[----:B------:R-:W0:Y:S01]  /*21e0*/  MUFU.RCP R21, R21 ;  /* 0x0000001500157308 */ /* 0x000e220000001000 */
[----:B------:R-:W-:Y:S01]  /*21f0*/  FADD R8, R41, R8 ;  /* 0x0000000829087221 */ /* 0x000fe20000000000 */
[----:B------:R-:W-:Y:S02]  /*2200*/  SEL R19, R19, 0x7, P5 ;  /* 0x0000000713137807 */ /* 0x000fe40002800000 */
[----:B------:R-:W-:Y:S02]  /*2210*/  FSETP.GEU.AND P5, PT, R28, R7, PT ;  /* 0x000000071c00720b */ /* 0x000fe40003fae000 */
[----:B------:R-:W-:Y:S01]  /*2220*/  SEL R22, R22, 0x8, P4 ;  /* 0x0000000816167807 */ /* 0x000fe20002000000 */
[----:B------:R-:W-:Y:S01]  /*2230*/  @P1 FMUL R8, R8, 0.25 ;  /* 0x3e80000008081820 */ /* 0x000fe20000400000 */
[----:B------:R-:W-:-:S02]  /*2240*/  SEL R20, R19, 0x8, P5 ;  /* 0x0000000813147807 */ /* 0x000fc40002800000 */
[----:B------:R-:W-:Y:S01]  /*2250*/  LOP3.LUT R19, R22, 0xff, RZ, 0xc0, !PT ;  /* 0x000000ff16137812 */ /* 0x000fe200078ec0ff */
[----:B------:R-:W-:Y:S01]  /*2260*/  @!P2 FMUL R8, R8, 16777216 ;  /* 0x4b8000000808a820 */ /* 0x000fe20000400000 */
[----:B------:R-:W-:Y:S01]  /*2270*/  IADD3 R10, P1, R0, UR6, RZ ;  /* 0x00000006000a7c10 */ /* 0x000fe2000ff3e0ff */
[----:B0-----:R-:W-:Y:S01]  /*2280*/  IMAD.WIDE R2, R0, 0x4, R2 ;  /* 0x0000000400027825 */ /* 0x001fe200078e0202 */
[----:B------:R-:W-:Y:S02]  /*2290*/  @!P3 FSEL R6, R6, R75, !P4 ;  /* 0x0000004b0606b208 */ /* 0x000fe40006000000 */
[----:B------:R-:W-:Y:S01]  /*22a0*/  @!P6 FSEL R7, R7, R28, !P5 ;  /* 0x0000001c0707e208 */ /* 0x000fe20006800000 */
[----:B------:R-:W-:Y:S01]  /*22b0*/  IMAD R19, R20, 0x100, R19 ;  /* 0x0000010014137824 */ /* 0x000fe200078e0213 */
[----:B-1----:R-:W-:Y:S01]  /*22c0*/  LEA.HI.X.SX32 R11, R0, UR7, 0x1, P1 ;  /* 0x00000007000b7c11 */ /* 0x002fe200088f0eff */
[----:B----4-:R-:W-:Y:S02]  /*22d0*/  FMUL R16, R16, R9 ;  /* 0x0000000910107220 */ /* 0x010fe40000400000 */
[----:B------:R0:W-:Y:S04]  /*22e0*/  @!P0 STG.E.64 desc[UR4][R2.64], R6 ;  /* 0x0000000602008986 */ /* 0x0001e8000c101b04 */
[----:B------:R0:W-:Y:S01]  /*22f0*/  @!P0 STG.E.U16 desc[UR4][R10.64], R19 ;  /* 0x000000130a008986 */ /* 0x0001e2000c101504 */
[----:B--2---:R-:W-:Y:S01]  /*2300*/  FADD R14, -R29, R14 ;  /* 0x0000000e1d0e7221 */ /* 0x004fe20000000100 */
[----:B---3--:R-:W-:-:S03]  /*2310*/  FADD R15, -R18, R15 ;  /* 0x0000000f120f7221 */ /* 0x008fc60000000100 */
[----:B------:R-:W-:Y:S01]  /*2320*/  FMUL R18, R14, R13 ;  /* 0x0000000d0e127220 */ /* 0x000fe20000400000 */
[----:B------:R-:W-:Y:S02]  /*2330*/  FMUL R13, R15, R4 ;  /* 0x000000040f0d7220 */ /* 0x000fe40000400000 */
[----:B------:R-:W1:Y:S08]  /*2340*/  LDC.64 R4, c[0x0][0x250] ;  /* 0x00009400ff047b82 */ /* 0x000e700000000a00 */
[----:B------:R-:W2:Y:S01]  /*2350*/  LDC.64 R14, c[0x0][0x258] ;  /* 0x00009600ff0e7b82 */ /* 0x000ea20000000a00 */
[----:B-----5:R-:W-:Y:S01]  /*2360*/  FFMA R38, R13, R17, R38 ;  /* 0x000000110d267223 */ /* 0x020fe20000000026 */
[----:B------:R-:W-:Y:S01]  /*2370*/  FMUL R17, R21, R8 ;  /* 0x0000000815117220 */ /* 0x000fe20000400000 */
[----:B------:R-:W-:-:S02]  /*2380*/  FFMA R23, R18, R12, R23 ;  /* 0x0000000c12177223 */ /* 0x000fc40000000017 */
[----:B------:R-:W-:Y:S02]  /*2390*/  FADD R13, R7, R38 ;  /* 0x00000026070d7221 */ /* 0x000fe40000000000 */
[----:B------:R-:W-:Y:S01]  /*23a0*/  FADD R12, R6, R23 ;  /* 0x00000017060c7221 */ /* 0x000fe20000000000 */
[----:B-1----:R-:W-:-:S05]  /*23b0*/  IMAD.WIDE R4, R0, 0x4, R4 ;  /* 0x0000000400047825 */ /* 0x002fca00078e0204 */
[----:B------:R0:W-:Y:S01]  /*23c0*/  @!P0 STG.E.64 desc[UR4][R4.64], R16 ;  /* 0x0000001004008986 */ /* 0x0001e2000c101b04 */
[----:B--2---:R-:W-:Y:S01]  /*23d0*/  IMAD.WIDE R8, R0, 0x4, R14 ;  /* 0x0000000400087825 */ /* 0x004fe200078e020e */
[----:B0-----:R-:W-:Y:S06]  /*23e0*/  @P0 EXIT ;  /* 0x000000000000094d */ /* 0x001fec0003800000 */
[----:B------:R-:W-:Y:S01]  /*23f0*/  STG.E.64 desc[UR4][R8.64], R12 ;  /* 0x0000000c08007986 */ /* 0x000fe2000c101b04 */
[----:B------:R-:W-:Y:S05]  /*2400*/  EXIT ;  /* 0x000000000000794d */ /* 0x000fea0003800000 */
.L_x_0:
[----:B------:R-:W-:-:S00]  /*2410*/  BRA `(.L_x_0) ;  /* 0xfffffffc00fc7947 */ /* 0x000fc0000383ffff */
[----:B------:R-:W-:-:S00]  /*2420*/  NOP ;  /* 0x0000000000007918 */ /* 0x000fc00000000000 */
        /* <DEDUP_REMOVED lines=13> */
.L_x_1:


//--------------------- .nv.global.init           --------------------------
	.section	.nv.global.init,"aw",@progbits
.nv.global.init:
	.type		_$_str,@object
	.size		_$_str,(_$_str_$_2 - _$_str)
_$_str:
        /*0000*/ 	.byte	0x5f, 0x5f, 0x43, 0x55, 0x44, 0x41, 0x5f, 0x46, 0x54, 0x5a, 0x00
	.type		_$_str_$_2,@object
	.size		_$_str_$_2,(.L_1 - _$_str_$_2)
_$_str_$_2:
        /*000b*/ 	.byte	0x5f, 0x5f, 0x43, 0x55, 0x44, 0x41, 0x5f, 0x50, 0x52, 0x45, 0x43, 0x5f, 0x53, 0x51, 0x52, 0x54
        /*001b*/ 	.byte	0x00
.L_1:


//--------------------- .nv.constant0.triton_poi_fused__native_batch_norm_legit_no_training_add_avg_pool2d_max_pool2d_with_indices_8 --------------------------
	.section	.nv.constant0.triton_poi_fused__native_batch_norm_legit_no_training_add_avg_pool2d_max_pool2d_with_indices_8,"a",@progbits
	.sectionflags	@""
	.align	4
.nv.constant0.triton_poi_fused__native_batch_norm_legit_no_training_add_avg_pool2d_max_pool2d_with_indices_8:
	.zero		612
